def matmul_kernel(
    a_ptr,
    b_ptr,
    c_ptr,
    M,
    N,
    K,
    stride_am,
    stride_ak,
    stride_bk,
    stride_bn,
    stride_cm,
    stride_cn,
    BLOCK_M: tl.constexpr,
    BLOCK_N: tl.constexpr,
    BLOCK_K: tl.constexpr,
    GROUP_M: tl.constexpr,
):
    pid = tl.program_id(axis=0)
    num_pid_m = tl.cdiv(M, BLOCK_M)
    num_pid_n = tl.cdiv(N, BLOCK_N)
    num_pid_in_group = GROUP_M * num_pid_n
    group_id = pid // num_pid_in_group
    first_pid_m = group_id * GROUP_M
    group_size_m = min(num_pid_m - first_pid_m, GROUP_M)
    pid_m = first_pid_m + ((pid % num_pid_in_group) % group_size_m)
    pid_n = (pid % num_pid_in_group) // group_size_m

    offs_am = (pid_m * BLOCK_M + tl.arange(0, BLOCK_M)) % M
    offs_bn = (pid_n * BLOCK_N + tl.arange(0, BLOCK_N)) % N
    offs_k = tl.arange(0, BLOCK_K)
    a_ptrs = a_ptr + offs_am[:, None] * stride_am + offs_k[None, :] * stride_ak
    b_ptrs = b_ptr + offs_k[:, None] * stride_bk + offs_bn[None, :] * stride_bn

    acc = tl.zeros((BLOCK_M, BLOCK_N), dtype=tl.float32)
    for kk in range(0, tl.cdiv(K, BLOCK_K)):
        a = tl.load(a_ptrs, mask=offs_k[None, :] < K - kk * BLOCK_K, other=0.0)
        b = tl.load(b_ptrs, mask=offs_k[:, None] < K - kk * BLOCK_K, other=0.0)
        acc = tl.dot(a, b, acc)
        a_ptrs += BLOCK_K * stride_ak
        b_ptrs += BLOCK_K * stride_bk

    c = acc.to(c_ptr.dtype.element_ty)
    offs_cm = pid_m * BLOCK_M + tl.arange(0, BLOCK_M)
    offs_cn = pid_n * BLOCK_N + tl.arange(0, BLOCK_N)
    c_ptrs = c_ptr + offs_cm[:, None] * stride_cm + offs_cn[None, :] * stride_cn
    mask = (offs_cm[:, None] < M) & (offs_cn[None, :] < N)
    tl.store(c_ptrs, c, mask=mask)

# config = {"BLOCK_K": 32, "BLOCK_M": 128, "BLOCK_N": 64, "GROUP_M": 8, "arch": "sm_90", "dtype": "fp16", "num_ctas": 1, "num_stages": 3, "num_warps": 16}
# arch = sm_90


// ===== COMPILED SASS (sm_90a) =====

	.target	sm_90a

	.elftype	@"ET_EXEC"


//--------------------- .note.nv.tkinfo           --------------------------
	.section	.note.nv.tkinfo,"",@"SHT_NOTE"
	.sectionflags	@"SHF_NOTE_NV_TKINFO"
	.tkinfo
        /*0018*/ 	.word	0x00000002
        /*0030*/ 	.string	""
        /*0030*/ 	.string	"ptxas"
        /*0030*/ 	.string	"Cuda compilation tools, release 13.0, V13.0.88"
        /*0030*/ 	.string	"Build cuda_13.0.r13.0/compiler.36424714_0"
        /*0030*/ 	.string	"-v  -suppress-debug-info  -lineinfo  -arch sm_90a "



//--------------------- .note.nv.cuinfo           --------------------------
	.section	.note.nv.cuinfo,"",@"SHT_NOTE"
	.sectionflags	@"SHF_NOTE_NV_CUINFO"
        /*0018*/ 	.short	0x0002
        /*001a*/ 	.short	0x005a
        /*001c*/ 	.short	0x0082
	.zero		2


//--------------------- .nv.info                  --------------------------
	.section	.nv.info,"",@"SHT_CUDA_INFO"
	.align	4


	//----- nvinfo : EIATTR_REGCOUNT
	.align		4
        /*0000*/ 	.byte	0x04, 0x2f
        /*0002*/ 	.short	(.L_1 - .L_0)
	.align		4
.L_0:
        /*0004*/ 	.word	index@(matmul_kernel)
        /*0008*/ 	.word	0x00000040


	//----- nvinfo : EIATTR_FRAME_SIZE
	.align		4
.L_1:
        /*000c*/ 	.byte	0x04, 0x11
        /*000e*/ 	.short	(.L_3 - .L_2)
	.align		4
.L_2:
        /*0010*/ 	.word	index@(matmul_kernel)
        /*0014*/ 	.word	0x00000000


	//----- nvinfo : EIATTR_MIN_STACK_SIZE
	.align		4
.L_3:
        /*0018*/ 	.byte	0x04, 0x12
        /*001a*/ 	.short	(.L_5 - .L_4)
	.align		4
.L_4:
        /*001c*/ 	.word	index@(matmul_kernel)
        /*0020*/ 	.word	0x00000000
.L_5:


//--------------------- .nv.compat                --------------------------
	.section	.nv.compat,"",@"SHT_CUDA_COMPAT_INFO"
	.align	4
        /*0000*/ 	.byte	0x02, 0x09, 0x01, 0x00, 0x02, 0x02, 0x04, 0x00, 0x02, 0x05, 0x05, 0x00, 0x03, 0x07, 0x01, 0x01
        /*0010*/ 	.byte	0x02, 0x03, 0x00, 0x00, 0x02, 0x06, 0x01, 0x00, 0x04, 0x0b, 0x08, 0x00, 0x00, 0x00, 0x00, 0x00
        /*0020*/ 	.byte	0x00, 0x00, 0x00, 0x00


//--------------------- .nv.info.matmul_kernel    --------------------------
	.section	.nv.info.matmul_kernel,"",@"SHT_CUDA_INFO"
	.sectionflags	@""
	.align	4


	//----- nvinfo : EIATTR_CUDA_API_VERSION
	.align		4
        /*0000*/ 	.byte	0x04, 0x37
        /*0002*/ 	.short	(.L_7 - .L_6)
.L_6:
        /*0004*/ 	.word	0x00000082


	//----- nvinfo : EIATTR_KPARAM_INFO
	.align		4
.L_7:
        /*0008*/ 	.byte	0x04, 0x17
        /*000a*/ 	.short	(.L_9 - .L_8)
.L_8:
        /*000c*/ 	.word	0x00000000
        /*0010*/ 	.short	0x000d
        /*0012*/ 	.short	0x0048
        /*0014*/ 	.byte	0x00, 0xf4, 0x21, 0x00


	//----- nvinfo : EIATTR_KPARAM_INFO
	.align		4
.L_9:
        /*0018*/ 	.byte	0x04, 0x17
        /*001a*/ 	.short	(.L_11 - .L_10)
.L_10:
        /*001c*/ 	.word	0x00000000
        /*0020*/ 	.short	0x000c
        /*0022*/ 	.short	0x0040
        /*0024*/ 	.byte	0x00, 0xf4, 0x21, 0x00


	//----- nvinfo : EIATTR_KPARAM_INFO
	.align		4
.L_11:
        /*0028*/ 	.byte	0x04, 0x17
        /*002a*/ 	.short	(.L_13 - .L_12)
.L_12:
        /*002c*/ 	.word	0x00000000
        /*0030*/ 	.short	0x000b
        /*0032*/ 	.short	0x0038
        /*0034*/ 	.byte	0x00, 0xf0, 0x11, 0x00


	//----- nvinfo : EIATTR_KPARAM_INFO
	.align		4
.L_13:
        /*0038*/ 	.byte	0x04, 0x17
        /*003a*/ 	.short	(.L_15 - .L_14)
.L_14:
        /*003c*/ 	.word	0x00000000
        /*0040*/ 	.short	0x000a
        /*0042*/ 	.short	0x0034
        /*0044*/ 	.byte	0x00, 0xf0, 0x11, 0x00


	//----- nvinfo : EIATTR_KPARAM_INFO
	.align		4
.L_15:
        /*0048*/ 	.byte	0x04, 0x17
        /*004a*/ 	.short	(.L_17 - .L_16)
.L_16:
        /*004c*/ 	.word	0x00000000
        /*0050*/ 	.short	0x0009
        /*0052*/ 	.short	0x0030
        /*0054*/ 	.byte	0x00, 0xf0, 0x11, 0x00


	//----- nvinfo : EIATTR_KPARAM_INFO
	.align		4
.L_17:
        /*0058*/ 	.byte	0x04, 0x17
        /*005a*/ 	.short	(.L_19 - .L_18)
.L_18:
        /*005c*/ 	.word	0x00000000
        /*0060*/ 	.short	0x0008
        /*0062*/ 	.short	0x002c
        /*0064*/ 	.byte	0x00, 0xf0, 0x11, 0x00


	//----- nvinfo : EIATTR_KPARAM_INFO
	.align		4
.L_19:
        /*0068*/ 	.byte	0x04, 0x17
        /*006a*/ 	.short	(.L_21 - .L_20)
.L_20:
        /*006c*/ 	.word	0x00000000
        /*0070*/ 	.short	0x0007
        /*0072*/ 	.short	0x0028
        /*0074*/ 	.byte	0x00, 0xf0, 0x11, 0x00


	//----- nvinfo : EIATTR_KPARAM_INFO
	.align		4
.L_21:
        /*0078*/ 	.byte	0x04, 0x17
        /*007a*/ 	.short	(.L_23 - .L_22)
.L_22:
        /*007c*/ 	.word	0x00000000
        /*0080*/ 	.short	0x0006
        /*0082*/ 	.short	0x0024
        /*0084*/ 	.byte	0x00, 0xf0, 0x11, 0x00


	//----- nvinfo : EIATTR_KPARAM_INFO
	.align		4
.L_23:
        /*0088*/ 	.byte	0x04, 0x17
        /*008a*/ 	.short	(.L_25 - .L_24)
.L_24:
        /*008c*/ 	.word	0x00000000
        /*0090*/ 	.short	0x0005
        /*0092*/ 	.short	0x0020
        /*0094*/ 	.byte	0x00, 0xf0, 0x11, 0x00


	//----- nvinfo : EIATTR_KPARAM_INFO
	.align		4
.L_25:
        /*0098*/ 	.byte	0x04, 0x17
        /*009a*/ 	.short	(.L_27 - .L_26)
.L_26:
        /*009c*/ 	.word	0x00000000
        /*00a0*/ 	.short	0x0004
        /*00a2*/ 	.short	0x001c
        /*00a4*/ 	.byte	0x00, 0xf0, 0x11, 0x00


	//----- nvinfo : EIATTR_KPARAM_INFO
	.align		4
.L_27:
        /*00a8*/ 	.byte	0x04, 0x17
        /*00aa*/ 	.short	(.L_29 - .L_28)
.L_28:
        /*00ac*/ 	.word	0x00000000
        /*00b0*/ 	.short	0x0003
        /*00b2*/ 	.short	0x0018
        /*00b4*/ 	.byte	0x00, 0xf0, 0x11, 0x00


	//----- nvinfo : EIATTR_KPARAM_INFO
	.align		4
.L_29:
        /*00b8*/ 	.byte	0x04, 0x17
        /*00ba*/ 	.short	(.L_31 - .L_30)
.L_30:
        /*00bc*/ 	.word	0x00000000
        /*00c0*/ 	.short	0x0002
        /*00c2*/ 	.short	0x0010
        /*00c4*/ 	.byte	0x00, 0xf4, 0x21, 0x00


	//----- nvinfo : EIATTR_KPARAM_INFO
	.align		4
.L_31:
        /*00c8*/ 	.byte	0x04, 0x17
        /*00ca*/ 	.short	(.L_33 - .L_32)
.L_32:
        /*00cc*/ 	.word	0x00000000
        /*00d0*/ 	.short	0x0001
        /*00d2*/ 	.short	0x0008
        /*00d4*/ 	.byte	0x00, 0xf4, 0x21, 0x00


	//----- nvinfo : EIATTR_KPARAM_INFO
	.align		4
.L_33:
        /*00d8*/ 	.byte	0x04, 0x17
        /*00da*/ 	.short	(.L_35 - .L_34)
.L_34:
        /*00dc*/ 	.word	0x00000000
        /*00e0*/ 	.short	0x0000
        /*00e2*/ 	.short	0x0000
        /*00e4*/ 	.byte	0x00, 0xf4, 0x21, 0x00


	//----- nvinfo : EIATTR_SPARSE_MMA_MASK
	.align		4
.L_35:
        /*00e8*/ 	.byte	0x03, 0x50
        /*00ea*/ 	.short	0x0000


	//----- nvinfo : EIATTR_MAXREG_COUNT
	.align		4
        /*00ec*/ 	.byte	0x03, 0x1b
        /*00ee*/ 	.short	0x0080


	//----- nvinfo : EIATTR_NUM_BARRIERS
	.align		4
        /*00f0*/ 	.byte	0x02, 0x4c
        /*00f2*/ 	.byte	0x01
	.zero		1


	//----- nvinfo : EIATTR_MERCURY_ISA_VERSION
	.align		4
        /*00f4*/ 	.byte	0x03, 0x5f
        /*00f6*/ 	.short	0x0101


	//----- nvinfo : EIATTR_EXIT_INSTR_OFFSETS
	.align		4
        /*00f8*/ 	.byte	0x04, 0x1c
        /*00fa*/ 	.short	(.L_37 - .L_36)


	//   ....[0]....
.L_36:
        /*00fc*/ 	.word	0x00001ec0


	//   ....[1]....
        /*0100*/ 	.word	0x00001ef0


	//----- nvinfo : EIATTR_REQNTID
	.align		4
.L_37:
        /*0104*/ 	.byte	0x04, 0x10
        /*0106*/ 	.short	(.L_39 - .L_38)
.L_38:
        /*0108*/ 	.word	0x00000200
        /*010c*/ 	.word	0x00000001
        /*0110*/ 	.word	0x00000001


	//----- nvinfo : EIATTR_CBANK_PARAM_SIZE
	.align		4
.L_39:
        /*0114*/ 	.byte	0x03, 0x19
        /*0116*/ 	.short	0x0050


	//----- nvinfo : EIATTR_PARAM_CBANK
	.align		4
        /*0118*/ 	.byte	0x04, 0x0a
        /*011a*/ 	.short	(.L_41 - .L_40)
	.align		4
.L_40:
        /*011c*/ 	.word	index@(.nv.constant0.matmul_kernel)
        /*0120*/ 	.short	0x0210
        /*0122*/ 	.short	0x0050


	//----- nvinfo : EIATTR_SW_WAR
	.align		4
.L_41:
        /*0124*/ 	.byte	0x04, 0x36
        /*0126*/ 	.short	(.L_43 - .L_42)
.L_42:
        /*0128*/ 	.word	0x00000008
.L_43:


//--------------------- .nv.callgraph             --------------------------
	.section	.nv.callgraph,"",@"SHT_CUDA_CALLGRAPH"
	.align	4
	.sectionentsize	8
	.align		4
        /*0000*/ 	.word	0x00000000
	.align		4
        /*0004*/ 	.word	0xffffffff
	.align		4
        /*0008*/ 	.word	0x00000000
	.align		4
        /*000c*/ 	.word	0xfffffffe
	.align		4
        /*0010*/ 	.word	0x00000000
	.align		4
        /*0014*/ 	.word	0xfffffffd
	.align		4
        /*0018*/ 	.word	0x00000000
	.align		4
        /*001c*/ 	.word	0xfffffffc


//--------------------- .text.matmul_kernel       --------------------------
	.section	.text.matmul_kernel,"ax",@progbits
	.align	128
        .global         matmul_kernel
        .type           matmul_kernel,@function
        .size           matmul_kernel,(.L_x_4 - matmul_kernel)
        .other          matmul_kernel,@"STO_CUDA_ENTRY STV_DEFAULT"
matmul_kernel:
.text.matmul_kernel:
[----:B------:R-:W-:Y:S08]  /*0000*/  LDC R1, c[0x0][0x28] ;  /* 0x00000a00ff017b82 */ /* 0x000ff00000000800 */
[----:B------:R-:W0:Y:S01]  /*0010*/  LDC.64 R16, c[0x0][0x228] ;  /* 0x00008a00ff107b82 */ /* 0x000e220000000a00 */
[----:B------:R-:W1:Y:S01]  /*0020*/  S2R R5, SR_CTAID.X ;  /* 0x0000000000057919 */ /* 0x000e620000002500 */
[----:B------:R-:W-:Y:S01]  /*0030*/  ULDC.64 UR14, c[0x0][0x208] ;  /* 0x00008200000e7ab9 */ /* 0x000fe20000000a00 */
[----:B------:R-:W-:-:S05]  /*0040*/  ULDC UR16, c[0x0][0x230] ;  /* 0x00008c0000107ab9 */ /* 0x000fca0000000800 */
[----:B------:R-:W2:Y:S01]  /*0050*/  S2UR UR12, SR_CgaCtaId ;  /* 0x00000000000c79c3 */ /* 0x000ea20000008800 */
[----:B0-----:R-:W-:-:S05]  /*0060*/  VIADD R0, R17, 0x3f ;  /* 0x0000003f11007836 */ /* 0x001fca0000000000 */
[----:B------:R-:W-:-:S04]  /*0070*/  SHF.R.S32.HI R3, RZ, 0x1f, R0 ;  /* 0x0000001fff037819 */ /* 0x000fc80000011400 */
[----:B------:R-:W-:Y:S02]  /*0080*/  LEA.HI R3, R3, R0, RZ, 0x6 ;  /* 0x0000000003037211 */ /* 0x000fe400078f30ff */
[----:B-1----:R-:W-:Y:S02]  /*0090*/  IABS R8, R5 ;  /* 0x0000000500087213 */ /* 0x002fe40000000000 */
[----:B------:R-:W-:-:S05]  /*00a0*/  SHF.R.S32.HI R3, RZ, 0x6, R3 ;  /* 0x00000006ff037819 */ /* 0x000fca0000011403 */
[----:B------:R-:W-:-:S05]  /*00b0*/  IMAD.SHL.U32 R4, R3, 0x8, RZ ;  /* 0x0000000803047824 */ /* 0x000fca00078e00ff */
[-C--:B------:R-:W-:Y:S02]  /*00c0*/  IABS R7, R4.reuse ;  /* 0x0000000400077213 */ /* 0x080fe40000000000 */
[----:B------:R-:W-:Y:S02]  /*00d0*/  IABS R10, R4 ;  /* 0x00000004000a7213 */ /* 0x000fe40000000000 */
[----:B------:R-:W0:Y:S08]  /*00e0*/  I2F.RP R0, R7 ;  /* 0x0000000700007306 */ /* 0x000e300000209400 */
[----:B0-----:R-:W0:Y:S02]  /*00f0*/  MUFU.RCP R0, R0 ;  /* 0x0000000000007308 */ /* 0x001e240000001000 */
[----:B0-----:R-:W-:-:S02]  /*0100*/  VIADD R2, R0, 0xffffffe ;  /* 0x0ffffffe00027836 */ /* 0x001fc40000000000 */
[----:B------:R-:W-:-:S04]  /*0110*/  IMAD.MOV R0, RZ, RZ, -R10 ;  /* 0x000000ffff007224 */ /* 0x000fc800078e0a0a */
[----:B------:R0:W1:Y:S02]  /*0120*/  F2I.FTZ.U32.TRUNC.NTZ R3, R2 ;  /* 0x0000000200037305 */ /* 0x000064000021f000 */
[----:B0-----:R-:W-:Y:S02]  /*0130*/  IMAD.MOV.U32 R2, RZ, RZ, RZ ;  /* 0x000000ffff027224 */ /* 0x001fe400078e00ff */
[----:B-1----:R-:W-:-:S04]  /*0140*/  IMAD.MOV R6, RZ, RZ, -R3 ;  /* 0x000000ffff067224 */ /* 0x002fc800078e0a03 */
[----:B------:R-:W-:Y:S02]  /*0150*/  IMAD R9, R6, R7, RZ ;  /* 0x0000000706097224 */ /* 0x000fe400078e02ff */
[----:B------:R-:W-:Y:S02]  /*0160*/  IMAD.MOV.U32 R6, RZ, RZ, R8 ;  /* 0x000000ffff067224 */ /* 0x000fe400078e0008 */
[----:B------:R-:W-:-:S06]  /*0170*/  IMAD.HI.U32 R3, R3, R9, R2 ;  /* 0x0000000903037227 */ /* 0x000fcc00078e0002 */
[----:B------:R-:W-:-:S04]  /*0180*/  IMAD.HI.U32 R3, R3, R6, RZ ;  /* 0x0000000603037227 */ /* 0x000fc800078e00ff */
[----:B------:R-:W-:-:S05]  /*0190*/  IMAD R0, R3, R0, R6 ;  /* 0x0000000003007224 */ /* 0x000fca00078e0206 */
[----:B------:R-:W-:-:S13]  /*01a0*/  ISETP.GT.U32.AND P1, PT, R7, R0, PT ;  /* 0x000000000700720c */ /* 0x000fda0003f24070 */
[----:B------:R-:W-:Y:S02]  /*01b0*/  @!P1 IMAD.IADD R0, R0, 0x1, -R7 ;  /* 0x0000000100009824 */ /* 0x000fe400078e0a07 */
[----:B------:R-:W-:Y:S01]  /*01c0*/  @!P1 VIADD R3, R3, 0x1 ;  /* 0x0000000103039836 */ /* 0x000fe20000000000 */
[----:B------:R-:W-:Y:S02]  /*01d0*/  ISETP.NE.AND P1, PT, R4, RZ, PT ;  /* 0x000000ff0400720c */ /* 0x000fe40003f25270 */
[----:B------:R-:W-:Y:S02]  /*01e0*/  ISETP.GE.U32.AND P0, PT, R0, R7, PT ;  /* 0x000000070000720c */ /* 0x000fe40003f06070 */
[----:B------:R-:W-:-:S04]  /*01f0*/  LOP3.LUT R0, R5, R4, RZ, 0x3c, !PT ;  /* 0x0000000405007212 */ /* 0x000fc800078e3cff */
[----:B------:R-:W-:Y:S01]  /*0200*/  ISETP.GE.AND P2, PT, R0, RZ, PT ;  /* 0x000000ff0000720c */ /* 0x000fe20003f46270 */
[----:B------:R-:W-:-:S06]  /*0210*/  VIADD R0, R16, 0x7f ;  /* 0x0000007f10007836 */ /* 0x000fcc0000000000 */
[----:B------:R-:W-:-:S04]  /*0220*/  @P0 VIADD R3, R3, 0x1 ;  /* 0x0000000103030836 */ /* 0x000fc80000000000 */
[----:B------:R-:W-:Y:S01]  /*0230*/  IMAD.MOV.U32 R2, RZ, RZ, R3 ;  /* 0x000000ffff027224 */ /* 0x000fe200078e0003 */
[----:B------:R-:W-:-:S03]  /*0240*/  SHF.R.S32.HI R3, RZ, 0x1f, R0 ;  /* 0x0000001fff037819 */ /* 0x000fc60000011400 */
[----:B------:R-:W-:Y:S01]  /*0250*/  @!P2 IMAD.MOV R2, RZ, RZ, -R2 ;  /* 0x000000ffff02a224 */ /* 0x000fe200078e0a02 */
[----:B------:R-:W-:Y:S02]  /*0260*/  @!P1 LOP3.LUT R2, RZ, R4, RZ, 0x33, !PT ;  /* 0x00000004ff029212 */ /* 0x000fe400078e33ff */
[----:B------:R-:W-:-:S03]  /*0270*/  LEA.HI R3, R3, R0, RZ, 0x7 ;  /* 0x0000000003037211 */ /* 0x000fc600078f38ff */
[----:B------:R-:W-:Y:S02]  /*0280*/  IMAD.SHL.U32 R8, R2, 0x8, RZ ;  /* 0x0000000802087824 */ /* 0x000fe400078e00ff */
[----:B------:R-:W-:-:S03]  /*0290*/  IMAD.MOV R2, RZ, RZ, -R2 ;  /* 0x000000ffff027224 */ /* 0x000fc600078e0a02 */
[----:B------:R-:W-:Y:S01]  /*02a0*/  LEA.HI.SX32 R3, R3, -R8, 0x19 ;  /* 0x8000000803037211 */ /* 0x000fe200078fcaff */
[----:B------:R-:W-:-:S03]  /*02b0*/  IMAD R11, R4, R2, R5 ;  /* 0x00000002040b7224 */ /* 0x000fc600078e0205 */
[----:B------:R-:W-:Y:S02]  /*02c0*/  VIMNMX R10, R3, 0x8, PT ;  /* 0x00000008030a7848 */ /* 0x000fe40003fe0100 */
[----:B------:R-:W-:Y:S02]  /*02d0*/  IABS R9, R11 ;  /* 0x0000000b00097213 */ /* 0x000fe40000000000 */
[-C--:B------:R-:W-:Y:S02]  /*02e0*/  IABS R7, R10.reuse ;  /* 0x0000000a00077213 */ /* 0x080fe40000000000 */
[----:B------:R-:W-:Y:S02]  /*02f0*/  IABS R4, R10 ;  /* 0x0000000a00047213 */ /* 0x000fe40000000000 */
[----:B------:R-:W0:Y:S01]  /*0300*/  I2F.RP R0, R7 ;  /* 0x0000000700007306 */ /* 0x000e220000209400 */
[C---:B------:R-:W-:Y:S02]  /*0310*/  R2UR UR5, R10.reuse ;  /* 0x000000000a0572ca */ /* 0x040fe400000e0000 */
[----:B------:R-:W-:-:S11]  /*0320*/  R2UR UR6, R10 ;  /* 0x000000000a0672ca */ /* 0x000fd600000e0000 */
[----:B------:R-:W-:Y:S01]  /*0330*/  UISETP.NE.AND UP0, UPT, UR5, URZ, UPT ;  /* 0x0000003f0500728c */ /* 0x000fe2000bf05270 */
[----:B0-----:R-:W0:Y:S02]  /*0340*/  MUFU.RCP R0, R0 ;  /* 0x0000000000007308 */ /* 0x001e240000001000 */
[----:B0-----:R-:W-:Y:S02]  /*0350*/  VIADD R3, R0, 0xffffffe ;  /* 0x0ffffffe00037836 */ /* 0x001fe40000000000 */
[----:B------:R-:W-:-:S04]  /*0360*/  IMAD.MOV R0, RZ, RZ, -R4 ;  /* 0x000000ffff007224 */ /* 0x000fc800078e0a04 */
[----:B------:R-:W0:Y:S02]  /*0370*/  F2I.FTZ.U32.TRUNC.NTZ R3, R3 ;  /* 0x0000000300037305 */ /* 0x000e24000021f000 */
[----:B0-----:R-:W-:-:S04]  /*0380*/  IMAD.MOV R6, RZ, RZ, -R3 ;  /* 0x000000ffff067224 */ /* 0x001fc800078e0a03 */
[----:B------:R-:W-:Y:S02]  /*0390*/  IMAD.MOV.U32 R2, RZ, RZ, R6 ;  /* 0x000000ffff027224 */ /* 0x000fe400078e0006 */
[----:B------:R-:W0:Y:S02]  /*03a0*/  LDC R6, c[0x0][0x230] ;  /* 0x00008c00ff067b82 */ /* 0x000e240000000800 */
[----:B------:R-:W-:Y:S02]  /*03b0*/  IMAD R5, R2, R7, RZ ;  /* 0x0000000702057224 */ /* 0x000fe400078e02ff */
[----:B------:R-:W-:-:S04]  /*03c0*/  IMAD.MOV.U32 R2, RZ, RZ, RZ ;  /* 0x000000ffff027224 */ /* 0x000fc800078e00ff */
[----:B------:R-:W-:-:S06]  /*03d0*/  IMAD.HI.U32 R2, R3, R5, R2 ;  /* 0x0000000503027227 */ /* 0x000fcc00078e0002 */
[----:B------:R-:W-:-:S04]  /*03e0*/  IMAD.HI.U32 R2, R2, R9, RZ ;  /* 0x0000000902027227 */ /* 0x000fc800078e00ff */
[----:B------:R-:W-:-:S05]  /*03f0*/  IMAD R0, R2, R0, R9 ;  /* 0x0000000002007224 */ /* 0x000fca00078e0209 */
[----:B------:R-:W-:Y:S01]  /*0400*/  ISETP.GT.U32.AND P1, PT, R7, R0, PT ;  /* 0x000000000700720c */ /* 0x000fe20003f24070 */
[----:B0-----:R-:W-:-:S12]  /*0410*/  VIADD R6, R6, 0x1f ;  /* 0x0000001f06067836 */ /* 0x001fd80000000000 */
[----:B------:R-:W-:Y:S02]  /*0420*/  @!P1 IMAD.IADD R0, R0, 0x1, -R7 ;  /* 0x0000000100009824 */ /* 0x000fe400078e0a07 */
[----:B------:R-:W-:-:S03]  /*0430*/  @!P1 VIADD R2, R2, 0x1 ;  /* 0x0000000102029836 */ /* 0x000fc60000000000 */
[----:B------:R-:W-:Y:S02]  /*0440*/  ISETP.GE.U32.AND P0, PT, R0, R7, PT ;  /* 0x000000070000720c */ /* 0x000fe40003f06070 */
[----:B------:R-:W-:-:S04]  /*0450*/  LOP3.LUT R0, R11, R10, RZ, 0x3c, !PT ;  /* 0x0000000a0b007212 */ /* 0x000fc800078e3cff */
[----:B------:R-:W-:Y:S02]  /*0460*/  ISETP.GE.AND P2, PT, R0, RZ, PT ;  /* 0x000000ff0000720c */ /* 0x000fe40003f46270 */
[----:B------:R-:W0:Y:S05]  /*0470*/  S2R R0, SR_TID.X ;  /* 0x0000000000007919 */ /* 0x000e2a0000002100 */
[----:B------:R-:W-:Y:S01]  /*0480*/  @P0 VIADD R2, R2, 0x1 ;  /* 0x0000000102020836 */ /* 0x000fe20000000000 */
[----:B------:R-:W-:-:S05]  /*0490*/  ISETP.GT.AND P0, PT, R6, 0x1f, PT ;  /* 0x0000001f0600780c */ /* 0x000fca0003f04270 */
[----:B------:R-:W-:-:S05]  /*04a0*/  @!P2 IMAD.MOV R2, RZ, RZ, -R2 ;  /* 0x000000ffff02a224 */ /* 0x000fca00078e0a02 */
[----:B------:R-:W-:-:S09]  /*04b0*/  R2UR UR4, R2 ;  /* 0x00000000020472ca */ /* 0x000fd200000e0000 */
[----:B------:R-:W-:-:S04]  /*04c0*/  @!UP0 ULOP3.LUT UR4, URZ, UR6, URZ, 0x33, !UPT ;  /* 0x000000063f048292 */ /* 0x000fc8000f8e333f */
[----:B------:R-:W-:Y:S02]  /*04d0*/  UIADD3 UR5, -UR4, URZ, URZ ;  /* 0x0000003f04057290 */ /* 0x000fe4000fffe13f */
[----:B------:R-:W-:Y:S01]  /*04e0*/  USHF.L.U32 UR13, UR4, 0x6, URZ ;  /* 0x00000006040d7899 */ /* 0x000fe2000800063f */
[----:B0-----:R-:W-:-:S03]  /*04f0*/  LOP3.LUT R4, R0, 0x7f, RZ, 0xc0, !PT ;  /* 0x0000007f00047812 */ /* 0x001fc600078ec0ff */
[----:B------:R-:W-:Y:S01]  /*0500*/  IMAD R2, R10, UR5, R11 ;  /* 0x000000050a027c24 */ /* 0x000fe2000f8e020b */
[----:B------:R-:W-:Y:S02]  /*0510*/  UMOV UR5, 0x400 ;  /* 0x0000040000057882 */ /* 0x000fe40000000000 */
[----:B--2---:R-:W-:Y:S01]  /*0520*/  ULEA UR12, UR12, UR5, 0x18 ;  /* 0x000000050c0c7291 */ /* 0x004fe2000f8ec03f */
[----:B------:R-:W-:Y:S01]  /*0530*/  IMAD.IADD R3, R8, 0x1, R2 ;  /* 0x0000000108037824 */ /* 0x000fe200078e0202 */
[----:B------:R-:W-:-:S03]  /*0540*/  SHF.R.U32.HI R2, RZ, 0x7, R0 ;  /* 0x00000007ff027819 */ /* 0x000fc60000011600 */
[----:B------:R-:W-:Y:S01]  /*0550*/  IMAD R3, R3, 0x80, R4 ;  /* 0x0000008003037824 */ /* 0x000fe200078e0204 */
[----:B------:R-:W-:-:S04]  /*0560*/  SGXT.U32 R2, R2, 0x2 ;  /* 0x000000020202781a */ /* 0x000fc80000000000 */
[C---:B------:R-:W-:Y:S02]  /*0570*/  LOP3.LUT R18, R2.reuse, 0x4, RZ, 0xfc, !PT ;  /* 0x0000000402127812 */ /* 0x040fe400078efcff */
[C---:B------:R-:W-:Y:S02]  /*0580*/  LOP3.LUT R19, R2.reuse, 0x8, RZ, 0xfc, !PT ;  /* 0x0000000802137812 */ /* 0x040fe400078efcff */
[C---:B------:R-:W-:Y:S02]  /*0590*/  LOP3.LUT R47, R2.reuse, 0xc, RZ, 0xfc, !PT ;  /* 0x0000000c022f7812 */ /* 0x040fe400078efcff */
[C---:B------:R-:W-:Y:S02]  /*05a0*/  LOP3.LUT R49, R2.reuse, 0x10, RZ, 0xfc, !PT ;  /* 0x0000001002317812 */ /* 0x040fe400078efcff */
[C---:B------:R-:W-:Y:S02]  /*05b0*/  LOP3.LUT R51, R2.reuse, 0x14, RZ, 0xfc, !PT ;  /* 0x0000001402337812 */ /* 0x040fe400078efcff */
[----:B------:R-:W-:-:S02]  /*05c0*/  LOP3.LUT R7, R2, 0x18, RZ, 0xfc, !PT ;  /* 0x0000001802077812 */ /* 0x000fc400078efcff */
[----:B------:R-:W-:Y:S01]  /*05d0*/  LOP3.LUT R8, R2, 0x1c, RZ, 0xfc, !PT ;  /* 0x0000001c02087812 */ /* 0x000fe200078efcff */
[----:B------:R-:W-:Y:S06]  /*05e0*/  @P0 BRA `(.L_x_0) ;  /* 0x0000000000180947 */ /* 0x000fec0003800000 */
[----:B------:R-:W-:Y:S01]  /*05f0*/  IMAD.SHL.U32 R4, R0, 0x40, RZ ;  /* 0x0000004000047824 */ /* 0x000fe200078e00ff */
[----:B------:R-:W-:Y:S02]  /*0600*/  CS2R R24, SRZ ;  /* 0x0000000000187805 */ /* 0x000fe4000001ff00 */
[----:B------:R-:W-:Y:S02]  /*0610*/  CS2R R8, SRZ ;  /* 0x0000000000087805 */ /* 0x000fe4000001ff00 */
[----:B------:R-:W-:Y:S02]  /*0620*/  CS2R R26, SRZ ;  /* 0x00000000001a7805 */ /* 0x000fe4000001ff00 */
[----:B------:R-:W-:Y:S01]  /*0630*/  CS2R R10, SRZ ;  /* 0x00000000000a7805 */ /* 0x000fe2000001ff00 */
[----:B------:R-:W-:Y:S06]  /*0640*/  BRA `(.L_x_1) ;  /* 0x0000000c00e07947 */ /* 0x000fec0003800000 */
.L_x_0:
[----:B------:R-:W-:Y:S01]  /*0650*/  IABS R5, R16 ;  /* 0x0000001000057213 */ /* 0x000fe20000000000 */
[----:B------:R-:W-:Y:S01]  /*0660*/  ULDC UR7, c[0x0][0x234] ;  /* 0x00008d0000077ab9 */ /* 0x000fe20000000800 */
[----:B------:R-:W-:Y:S02]  /*0670*/  IABS R4, R17 ;  /* 0x0000001100047213 */ /* 0x000fe40000000000 */
[----:B------:R-:W-:Y:S01]  /*0680*/  CS2R R24, SRZ ;  /* 0x0000000000187805 */ /* 0x000fe2000001ff00 */
[----:B------:R-:W0:Y:S01]  /*0690*/  I2F.RP R14, R5 ;  /* 0x00000005000e7306 */ /* 0x000e220000209400 */
[----:B------:R-:W-:Y:S02]  /*06a0*/  SHF.R.U32.HI R15, RZ, 0x5, R0 ;  /* 0x00000005ff0f7819 */ /* 0x000fe40000011600 */
[----:B------:R-:W-:Y:S02]  /*06b0*/  CS2R R26, SRZ ;  /* 0x00000000001a7805 */ /* 0x000fe4000001ff00 */
[----:B------:R-:W-:-:S02]  /*06c0*/  ISETP.GE.AND P1, PT, R3, RZ, PT ;  /* 0x000000ff0300720c */ /* 0x000fc40003f26270 */
[----:B------:R-:W-:Y:S02]  /*06d0*/  CS2R R28, SRZ ;  /* 0x00000000001c7805 */ /* 0x000fe4000001ff00 */
[----:B------:R-:W-:Y:S02]  /*06e0*/  R2UR UR17, R15 ;  /* 0x000000000f1172ca */ /* 0x000fe400000e0000 */
[----:B------:R-:W-:Y:S02]  /*06f0*/  CS2R R30, SRZ ;  /* 0x00000000001e7805 */ /* 0x000fe4000001ff00 */
[----:B------:R-:W-:Y:S01]  /*0700*/  SHF.R.U32.HI R22, RZ, 0x2, R0 ;  /* 0x00000002ff167819 */ /* 0x000fe20000011600 */
[----:B------:R-:W1:Y:S01]  /*0710*/  I2F.RP R9, R4 ;  /* 0x0000000400097306 */ /* 0x000e620000209400 */
[----:B------:R-:W-:Y:S02]  /*0720*/  CS2R R32, SRZ ;  /* 0x0000000000207805 */ /* 0x000fe4000001ff00 */
[----:B------:R-:W-:-:S02]  /*0730*/  CS2R R34, SRZ ;  /* 0x0000000000227805 */ /* 0x000fc4000001ff00 */
[----:B------:R-:W-:Y:S02]  /*0740*/  CS2R R36, SRZ ;  /* 0x0000000000247805 */ /* 0x000fe4000001ff00 */
[----:B------:R-:W-:Y:S01]  /*0750*/  CS2R R38, SRZ ;  /* 0x0000000000267805 */ /* 0x000fe2000001ff00 */
[----:B------:R-:W-:Y:S01]  /*0760*/  UIADD3 UR18, UR12, 0x2000, URZ ;  /* 0x000020000c127890 */ /* 0x000fe2000fffe03f */
[----:B0-----:R-:W0:Y:S01]  /*0770*/  MUFU.RCP R14, R14 ;  /* 0x0000000e000e7308 */ /* 0x001e220000001000 */
[----:B------:R-:W-:Y:S02]  /*0780*/  ULOP3.LUT UR8, UR13, 0xf, UR17, 0xf8, !UPT ;  /* 0x0000000f0d087892 */ /* 0x000fe4000f8ef811 */
[----:B------:R-:W-:Y:S02]  /*0790*/  UIADD3 UR4, UR13, UR17, URZ ;  /* 0x000000110d047290 */ /* 0x000fe4000fffe03f */
[----:B------:R-:W-:-:S03]  /*07a0*/  ULOP3.LUT UR6, UR8, 0x20, URZ, 0xfc, !UPT ;  /* 0x0000002008067892 */ /* 0x000fc6000f8efc3f */
[----:B-1----:R-:W1:Y:S01]  /*07b0*/  MUFU.RCP R9, R9 ;  /* 0x0000000900097308 */ /* 0x002e620000001000 */
[----:B------:R-:W-:Y:S02]  /*07c0*/  UIADD3 UR5, UR4, 0x30, URZ ;  /* 0x0000003004057890 */ /* 0x000fe4000fffe03f */
[----:B------:R-:W-:Y:S01]  /*07d0*/  UIADD3 UR4, UR4, 0x10, URZ ;  /* 0x0000001004047890 */ /* 0x000fe2000fffe03f */
[----:B0-----:R-:W-:Y:S02]  /*07e0*/  VIADD R12, R14, 0xffffffe ;  /* 0x0ffffffe0e0c7836 */ /* 0x001fe40000000000 */
[----:B------:R-:W0:Y:S02]  /*07f0*/  LDC R14, c[0x0][0x23c] ;  /* 0x00008f00ff0e7b82 */ /* 0x000e240000000800 */
[----:B------:R2:W3:Y:S01]  /*0800*/  F2I.FTZ.U32.TRUNC.NTZ R13, R12 ;  /* 0x0000000c000d7305 */ /* 0x0004e2000021f000 */
[----:B-1----:R-:W-:-:S07]  /*0810*/  VIADD R10, R9, 0xffffffe ;  /* 0x0ffffffe090a7836 */ /* 0x002fce0000000000 */
[----:B------:R1:W4:Y:S01]  /*0820*/  F2I.FTZ.U32.TRUNC.NTZ R11, R10 ;  /* 0x0000000a000b7305 */ /* 0x000322000021f000 */
[----:B--2---:R-:W-:Y:S02]  /*0830*/  IMAD.MOV.U32 R12, RZ, RZ, RZ ;  /* 0x000000ffff0c7224 */ /* 0x004fe400078e00ff */
[----:B---3--:R-:W-:Y:S02]  /*0840*/  IMAD.MOV R20, RZ, RZ, -R13 ;  /* 0x000000ffff147224 */ /* 0x008fe400078e0a0d */
[----:B-1----:R-:W-:Y:S02]  /*0850*/  IMAD.MOV.U32 R10, RZ, RZ, RZ ;  /* 0x000000ffff0a7224 */ /* 0x002fe400078e00ff */
[----:B------:R-:W-:Y:S01]  /*0860*/  IMAD R15, R20, R5, RZ ;  /* 0x00000005140f7224 */ /* 0x000fe200078e02ff */
[----:B------:R-:W-:-:S03]  /*0870*/  IABS R20, R3 ;  /* 0x0000000300147213 */ /* 0x000fc60000000000 */
[----:B------:R-:W-:-:S04]  /*0880*/  IMAD.HI.U32 R13, R13, R15, R12 ;  /* 0x0000000f0d0d7227 */ /* 0x000fc800078e000c */
[----:B----4-:R-:W-:Y:S02]  /*0890*/  IMAD.MOV R9, RZ, RZ, -R11 ;  /* 0x000000ffff097224 */ /* 0x010fe400078e0a0b */
[----:B------:R-:W-:Y:S02]  /*08a0*/  IMAD.U32 R12, RZ, RZ, UR8 ;  /* 0x00000008ff0c7e24 */ /* 0x000fe4000f8e00ff */
[----:B------:R-:W-:Y:S02]  /*08b0*/  IMAD R9, R9, R4, RZ ;  /* 0x0000000409097224 */ /* 0x000fe400078e02ff */
[----:B------:R-:W-:Y:S01]  /*08c0*/  IMAD.HI.U32 R13, R13, R20, RZ ;  /* 0x000000140d0d7227 */ /* 0x000fe200078e00ff */
[----:B------:R-:W-:-:S03]  /*08d0*/  IABS R23, R12 ;  /* 0x0000000c00177213 */ /* 0x000fc60000000000 */
[----:B------:R-:W-:-:S04]  /*08e0*/  IMAD.HI.U32 R10, R11, R9, R10 ;  /* 0x000000090b0a7227 */ /* 0x000fc800078e000a */
[----:B------:R-:W-:Y:S02]  /*08f0*/  IMAD.MOV R13, RZ, RZ, -R13 ;  /* 0x000000ffff0d7224 */ /* 0x000fe400078e0a0d */
[----:B------:R-:W-:Y:S02]  /*0900*/  IMAD.U32 R9, RZ, RZ, UR5 ;  /* 0x00000005ff097e24 */ /* 0x000fe4000f8e00ff */
[----:B------:R-:W-:Y:S02]  /*0910*/  IMAD.U32 R11, RZ, RZ, UR6 ;  /* 0x00000006ff0b7e24 */ /* 0x000fe4000f8e00ff */
[----:B------:R-:W-:Y:S02]  /*0920*/  IMAD.U32 R12, RZ, RZ, UR4 ;  /* 0x00000004ff0c7e24 */ /* 0x000fe4000f8e00ff */
[----:B------:R-:W-:Y:S01]  /*0930*/  IMAD R20, R5, R13, R20 ;  /* 0x0000000d05147224 */ /* 0x000fe200078e0214 */
[----:B------:R-:W-:Y:S02]  /*0940*/  IABS R13, R9 ;  /* 0x00000009000d7213 */ /* 0x000fe40000000000 */
[----:B------:R-:W-:-:S02]  /*0950*/  IABS R15, R11 ;  /* 0x0000000b000f7213 */ /* 0x000fc40000000000 */
[----:B------:R-:W-:Y:S01]  /*0960*/  IABS R21, R12 ;  /* 0x0000000c00157213 */ /* 0x000fe20000000000 */
[----:B------:R-:W-:Y:S01]  /*0970*/  IMAD.HI.U32 R9, R10, R13, RZ ;  /* 0x0000000d0a097227 */ /* 0x000fe200078e00ff */
[----:B------:R-:W-:-:S03]  /*0980*/  ISETP.GT.U32.AND P0, PT, R5, R20, PT ;  /* 0x000000140500720c */ /* 0x000fc60003f04070 */
[----:B------:R-:W-:-:S04]  /*0990*/  IMAD.HI.U32 R11, R10, R15, RZ ;  /* 0x0000000f0a0b7227 */ /* 0x000fc800078e00ff */
[----:B------:R-:W-:-:S04]  /*09a0*/  IMAD.HI.U32 R12, R10, R21, RZ ;  /* 0x000000150a0c7227 */ /* 0x000fc800078e00ff */
[----:B------:R-:W-:Y:S02]  /*09b0*/  IMAD.MOV R9, RZ, RZ, -R9 ;  /* 0x000000ffff097224 */ /* 0x000fe400078e0a09 */
[----:B------:R-:W-:Y:S02]  /*09c0*/  IMAD.MOV R11, RZ, RZ, -R11 ;  /* 0x000000ffff0b7224 */ /* 0x000fe400078e0a0b */
[----:B------:R-:W-:Y:S02]  /*09d0*/  IMAD.MOV R12, RZ, RZ, -R12 ;  /* 0x000000ffff0c7224 */ /* 0x000fe400078e0a0c */
[C---:B------:R-:W-:Y:S01]  /*09e0*/  IMAD R13, R4.reuse, R9, R13 ;  /* 0x00000009040d7224 */ /* 0x040fe200078e020d */
[----:B------:R-:W-:Y:S01]  /*09f0*/  SHF.R.S32.HI R9, RZ, 0x1f, R6 ;  /* 0x0000001fff097819 */ /* 0x000fe20000011406 */
[C---:B------:R-:W-:Y:S02]  /*0a00*/  IMAD R15, R4.reuse, R11, R15 ;  /* 0x0000000b040f7224 */ /* 0x040fe400078e020f */
[C---:B------:R-:W-:Y:S01]  /*0a10*/  IMAD R21, R4.reuse, R12, R21 ;  /* 0x0000000c04157224 */ /* 0x040fe200078e0215 */
[----:B------:R-:W-:Y:S01]  /*0a20*/  ISETP.GT.U32.AND P2, PT, R4, R13, PT ;  /* 0x0000000d0400720c */ /* 0x000fe20003f44070 */
[----:B------:R-:W-:Y:S01]  /*0a30*/  IMAD.HI.U32 R10, R10, R23, RZ ;  /* 0x000000170a0a7227 */ /* 0x000fe200078e00ff */
[----:B------:R-:W-:-:S02]  /*0a40*/  ISETP.GT.U32.AND P3, PT, R4, R15, PT ;  /* 0x0000000f0400720c */ /* 0x000fc40003f64070 */
[----:B------:R-:W-:Y:S01]  /*0a50*/  ISETP.GT.U32.AND P4, PT, R4, R21, PT ;  /* 0x000000150400720c */ /* 0x000fe20003f84070 */
[----:B------:R-:W-:Y:S01]  /*0a60*/  IMAD.MOV R10, RZ, RZ, -R10 ;  /* 0x000000ffff0a7224 */ /* 0x000fe200078e0a0a */
[----:B------:R-:W-:Y:S01]  /*0a70*/  LEA.HI R6, R9, R6, RZ, 0x5 ;  /* 0x0000000609067211 */ /* 0x000fe200078f28ff */
[----:B------:R-:W-:Y:S02]  /*0a80*/  @!P0 IMAD.IADD R20, R20, 0x1, -R5 ;  /* 0x0000000114148824 */ /* 0x000fe400078e0a05 */
[----:B------:R-:W-:Y:S01]  /*0a90*/  IMAD R23, R4, R10, R23 ;  /* 0x0000000a04177224 */ /* 0x000fe200078e0217 */
[----:B------:R-:W-:Y:S01]  /*0aa0*/  SHF.R.S32.HI R6, RZ, 0x5, R6 ;  /* 0x00000005ff067819 */ /* 0x000fe20000011406 */
[----:B------:R-:W-:Y:S01]  /*0ab0*/  IMAD.SHL.U32 R10, R0, 0x2, RZ ;  /* 0x00000002000a7824 */ /* 0x000fe200078e00ff */
[----:B------:R-:W-:Y:S01]  /*0ac0*/  ISETP.GT.U32.AND P0, PT, R5, R20, PT ;  /* 0x000000140500720c */ /* 0x000fe20003f04070 */
[--C-:B------:R-:W-:Y:S01]  /*0ad0*/  @!P2 IMAD.IADD R13, R13, 0x1, -R4.reuse ;  /* 0x000000010d0da824 */ /* 0x100fe200078e0a04 */
[----:B------:R-:W-:Y:S01]  /*0ae0*/  ISETP.GT.U32.AND P5, PT, R4, R23, PT ;  /* 0x000000170400720c */ /* 0x000fe20003fa4070 */
[--C-:B------:R-:W-:Y:S01]  /*0af0*/  @!P3 IMAD.IADD R15, R15, 0x1, -R4.reuse ;  /* 0x000000010f0fb824 */ /* 0x100fe200078e0a04 */
[----:B------:R-:W-:Y:S01]  /*0b00*/  LOP3.LUT R11, R10, 0x7e, RZ, 0xc0, !PT ;  /* 0x0000007e0a0b7812 */ /* 0x000fe200078ec0ff */
[----:B------:R-:W-:Y:S01]  /*0b10*/  @!P4 IMAD.IADD R21, R21, 0x1, -R4 ;  /* 0x000000011515c824 */ /* 0x000fe200078e0a04 */
[----:B------:R-:W-:-:S02]  /*0b20*/  ISETP.GT.U32.AND P2, PT, R4, R13, PT ;  /* 0x0000000d0400720c */ /* 0x000fc40003f44070 */
[C---:B------:R-:W-:Y:S02]  /*0b30*/  ISETP.GT.U32.AND P3, PT, R4.reuse, R15, PT ;  /* 0x0000000f0400720c */ /* 0x040fe40003f64070 */
[----:B------:R-:W-:Y:S02]  /*0b40*/  ISETP.GT.U32.AND P4, PT, R4, R21, PT ;  /* 0x000000150400720c */ /* 0x000fe40003f84070 */
[----:B------:R-:W-:Y:S01]  /*0b50*/  LOP3.LUT R11, R11, 0x180, R0, 0xf8, !PT ;  /* 0x000001800b0b7812 */ /* 0x000fe200078ef800 */
[----:B------:R-:W-:Y:S01]  /*0b60*/  @!P0 IMAD.IADD R20, R20, 0x1, -R5 ;  /* 0x0000000114148824 */ /* 0x000fe200078e0a05 */
[----:B------:R-:W-:Y:S01]  /*0b70*/  LOP3.LUT R5, R0, 0x180, RZ, 0xc0, !PT ;  /* 0x0000018000057812 */ /* 0x000fe200078ec0ff */
[----:B------:R-:W-:Y:S01]  /*0b80*/  @!P5 IMAD.IADD R23, R23, 0x1, -R4 ;  /* 0x000000011717d824 */ /* 0x000fe200078e0a04 */
[----:B------:R-:W-:Y:S01]  /*0b90*/  ISETP.NE.AND P0, PT, R16, RZ, PT ;  /* 0x000000ff1000720c */ /* 0x000fe20003f05270 */
[----:B------:R-:W-:Y:S01]  /*0ba0*/  @!P1 IMAD.MOV R20, RZ, RZ, -R20 ;  /* 0x000000ffff149224 */ /* 0x000fe200078e0a14 */
[----:B------:R-:W-:Y:S01]  /*0bb0*/  SHF.R.U32.HI R12, RZ, 0x3, R5 ;  /* 0x00000003ff0c7819 */ /* 0x000fe20000011605 */
[--C-:B------:R-:W-:Y:S01]  /*0bc0*/  @!P2 IMAD.IADD R13, R13, 0x1, -R4.reuse ;  /* 0x000000010d0da824 */ /* 0x100fe200078e0a04 */
[----:B------:R-:W-:Y:S01]  /*0bd0*/  ISETP.GT.U32.AND P5, PT, R4, R23, PT ;  /* 0x000000170400720c */ /* 0x000fe20003fa4070 */
[--C-:B------:R-:W-:Y:S01]  /*0be0*/  @!P3 IMAD.IADD R15, R15, 0x1, -R4.reuse ;  /* 0x000000010f0fb824 */ /* 0x100fe200078e0a04 */
[----:B------:R-:W-:Y:S01]  /*0bf0*/  LOP3.LUT R5, R10, 0x3fe, RZ, 0xc0, !PT ;  /* 0x000003fe0a057812 */ /* 0x000fe200078ec0ff */
[----:B------:R-:W-:Y:S01]  /*0c00*/  @!P4 IMAD.IADD R21, R21, 0x1, -R4 ;  /* 0x000000011515c824 */ /* 0x000fe200078e0a04 */
[----:B------:R-:W-:-:S02]  /*0c10*/  ISETP.LE.AND P1, PT, RZ, UR5, PT ;  /* 0x00000005ff007c0c */ /* 0x000fc4000bf23270 */
[----:B------:R-:W-:Y:S02]  /*0c20*/  ISETP.LE.AND P2, PT, RZ, UR6, PT ;  /* 0x00000006ff007c0c */ /* 0x000fe4000bf43270 */
[----:B------:R-:W-:Y:S01]  /*0c30*/  ISETP.LE.AND P4, PT, RZ, UR8, PT ;  /* 0x00000008ff007c0c */ /* 0x000fe2000bf83270 */
[----:B------:R-:W-:Y:S01]  /*0c40*/  ULDC.64 UR8, c[0x0][0x210] ;  /* 0x0000840000087ab9 */ /* 0x000fe20000000a00 */
[----:B------:R-:W-:Y:S01]  /*0c50*/  ISETP.LE.AND P3, PT, RZ, UR4, PT ;  /* 0x00000004ff007c0c */ /* 0x000fe2000bf63270 */
[----:B------:R-:W-:Y:S01]  /*0c60*/  ULDC.64 UR4, c[0x0][0x218] ;  /* 0x0000860000047ab9 */ /* 0x000fe20000000a00 */
[----:B------:R-:W-:Y:S01]  /*0c70*/  LOP3.LUT R5, R5, 0x30, R22, 0x78, !PT ;  /* 0x0000003005057812 */ /* 0x000fe200078e7816 */
[----:B------:R-:W-:Y:S01]  /*0c80*/  @!P5 IMAD.IADD R23, R23, 0x1, -R4 ;  /* 0x000000011717d824 */ /* 0x000fe200078e0a04 */
[----:B------:R-:W1:Y:S01]  /*0c90*/  LDC R22, c[0x0][0x238] ;  /* 0x00008e00ff167b82 */ /* 0x000e620000000800 */
[----:B------:R-:W-:Y:S02]  /*0ca0*/  @!P0 LOP3.LUT R20, RZ, R16, RZ, 0x33, !PT ;  /* 0x00000010ff148212 */ /* 0x000fe400078e33ff */
[----:B------:R-:W-:Y:S01]  /*0cb0*/  LOP3.LUT R9, R11, R12, RZ, 0x3c, !PT ;  /* 0x0000000c0b097212 */ /* 0x000fe200078e3cff */
[----:B------:R-:W-:Y:S01]  /*0cc0*/  @!P1 IMAD.MOV R13, RZ, RZ, -R13 ;  /* 0x000000ffff0d9224 */ /* 0x000fe200078e0a0d */
[----:B------:R-:W-:Y:S01]  /*0cd0*/  LOP3.LUT R11, R0, 0x1f, RZ, 0xc0, !PT ;  /* 0x0000001f000b7812 */ /* 0x000fe200078ec0ff */
[----:B------:R-:W-:Y:S01]  /*0ce0*/  @!P2 IMAD.MOV R15, RZ, RZ, -R15 ;  /* 0x000000ffff0fa224 */ /* 0x000fe200078e0a0f */
[----:B------:R-:W-:Y:S01]  /*0cf0*/  ISETP.NE.AND P0, PT, R17, RZ, PT ;  /* 0x000000ff1100720c */ /* 0x000fe20003f05270 */
[----:B------:R-:W-:Y:S01]  /*0d00*/  @!P4 IMAD.MOV R23, RZ, RZ, -R23 ;  /* 0x000000ffff17c224 */ /* 0x000fe200078e0a17 */
[----:B------:R-:W-:Y:S01]  /*0d10*/  LOP3.LUT R4, RZ, R17, RZ, 0x33, !PT ;  /* 0x00000011ff047212 */ /* 0x000fe200078e33ff */
[----:B------:R-:W-:-:S02]  /*0d20*/  @!P3 IMAD.MOV R21, RZ, RZ, -R21 ;  /* 0x000000ffff15b224 */ /* 0x000fc400078e0a15 */
[----:B------:R-:W-:Y:S01]  /*0d30*/  IMAD R16, R20, UR7, RZ ;  /* 0x0000000714107c24 */ /* 0x000fe2000f8e02ff */
[C---:B------:R-:W-:Y:S01]  /*0d40*/  SEL R12, R4.reuse, R13, !P0 ;  /* 0x0000000d040c7207 */ /* 0x040fe20004000000 */
[----:B0-----:R-:W-:Y:S01]  /*0d50*/  IMAD R11, R11, R14, RZ ;  /* 0x0000000e0b0b7224 */ /* 0x001fe200078e02ff */
[----:B------:R-:W-:Y:S01]  /*0d60*/  SEL R10, R4, R15, !P0 ;  /* 0x0000000f040a7207 */ /* 0x000fe20004000000 */
[----:B------:R-:W-:Y:S01]  /*0d70*/  IMAD.SHL.U32 R14, R14, 0x20, RZ ;  /* 0x000000200e0e7824 */ /* 0x000fe200078e00ff */
[C---:B------:R-:W-:Y:S02]  /*0d80*/  SEL R21, R4.reuse, R21, !P0 ;  /* 0x0000001504157207 */ /* 0x040fe40004000000 */
[----:B------:R-:W-:Y:S01]  /*0d90*/  SEL R23, R4, R23, !P0 ;  /* 0x0000001704177207 */ /* 0x000fe20004000000 */
[----:B------:R-:W-:Y:S01]  /*0da0*/  IMAD.SHL.U32 R4, R0, 0x40, RZ ;  /* 0x0000004000047824 */ /* 0x000fe200078e00ff */
[C---:B------:R-:W-:Y:S02]  /*0db0*/  LEA R20, P1, R16.reuse, UR8, 0x1 ;  /* 0x0000000810147c11 */ /* 0x040fe4000f8208ff */
[----:B------:R-:W-:Y:S01]  /*0dc0*/  LEA R50, P5, R11, UR4, 0x1 ;  /* 0x000000040b327c11 */ /* 0x000fe2000f8a08ff */
[----:B------:R-:W-:Y:S01]  /*0dd0*/  ULDC UR4, c[0x0][0x240] ;  /* 0x0000900000047ab9 */ /* 0x000fe20000000800 */
[----:B------:R-:W-:Y:S01]  /*0de0*/  LEA.HI.X.SX32 R41, R16, UR9, 0x1, P1 ;  /* 0x0000000910297c11 */ /* 0x000fe200088f0eff */
[-C--:B-1----:R-:W-:Y:S01]  /*0df0*/  IMAD R8, R8, R22.reuse, RZ ;  /* 0x0000001608087224 */ /* 0x082fe200078e02ff */
[----:B------:R-:W-:Y:S01]  /*0e00*/  LOP3.LUT R16, R9, 0x1000, R4, 0xf8, !PT ;  /* 0x0000100009107812 */ /* 0x000fe200078ef804 */
[-C--:B------:R-:W-:Y:S01]  /*0e10*/  IMAD R7, R7, R22.reuse, RZ ;  /* 0x0000001607077224 */ /* 0x080fe200078e02ff */
[----:B------:R-:W-:Y:S01]  /*0e20*/  LEA.HI.X.SX32 R55, R11, UR5, 0x1, P5 ;  /* 0x000000050b377c11 */ /* 0x000fe2000a8f0eff */
[----:B------:R-:W-:Y:S01]  /*0e30*/  IMAD R11, R10, UR4, RZ ;  /* 0x000000040a0b7c24 */ /* 0x000fe2000f8e02ff */
[----:B------:R-:W-:Y:S01]  /*0e40*/  LOP3.LUT R13, R16, 0x40, RZ, 0x3c, !PT ;  /* 0x00000040100d7812 */ /* 0x000fe200078e3cff */
[----:B------:R-:W-:-:S02]  /*0e50*/  IMAD R51, R51, R22, RZ ;  /* 0x0000001633337224 */ /* 0x000fc400078e02ff */
[-C--:B------:R-:W-:Y:S02]  /*0e60*/  IMAD R49, R49, R22.reuse, RZ ;  /* 0x0000001631317224 */ /* 0x080fe400078e02ff */
[-C--:B------:R-:W-:Y:S02]  /*0e70*/  IMAD R47, R47, R22.reuse, RZ ;  /* 0x000000162f2f7224 */ /* 0x080fe400078e02ff */
[-C--:B------:R-:W-:Y:S02]  /*0e80*/  IMAD R19, R19, R22.reuse, RZ ;  /* 0x0000001613137224 */ /* 0x080fe400078e02ff */
[-C--:B------:R-:W-:Y:S02]  /*0e90*/  IMAD R18, R18, R22.reuse, RZ ;  /* 0x0000001612127224 */ /* 0x080fe400078e02ff */
[----:B------:R-:W-:Y:S02]  /*0ea0*/  IMAD.SHL.U32 R17, R22, 0x20, RZ ;  /* 0x0000002016117824 */ /* 0x000fe400078e00ff */
[----:B------:R-:W-:-:S02]  /*0eb0*/  IMAD R15, R2, R22, RZ ;  /* 0x00000016020f7224 */ /* 0x000fc400078e02ff */
[----:B------:R-:W-:Y:S02]  /*0ec0*/  IMAD R12, R12, UR4, RZ ;  /* 0x000000040c0c7c24 */ /* 0x000fe4000f8e02ff */
[----:B------:R-:W-:Y:S02]  /*0ed0*/  IMAD R10, R21, UR4, RZ ;  /* 0x00000004150a7c24 */ /* 0x000fe4000f8e02ff */
[----:B------:R-:W-:-:S07]  /*0ee0*/  IMAD R9, R23, UR4, RZ ;  /* 0x0000000417097c24 */ /* 0x000fce000f8e02ff */
.L_x_2:
[C---:B------:R-:W-:Y:S01]  /*0ef0*/  ISETP.GE.AND P0, PT, R2.reuse, UR16, PT ;  /* 0x0000001002007c0c */ /* 0x040fe2000bf06270 */
[----:B------:R-:W-:Y:S01]  /*0f00*/  IMAD.MOV.U32 R21, RZ, RZ, R41 ;  /* 0x000000ffff157224 */ /* 0x000fe200078e0029 */
[----:B------:R-:W-:Y:S02]  /*0f10*/  LOP3.LUT R22, R2, 0x4, RZ, 0xfc, !PT ;  /* 0x0000000402167812 */ /* 0x000fe400078efcff */
[----:B------:R-:W-:Y:S02]  /*0f20*/  PRMT R53, RZ, 0x7610, R53 ;  /* 0x00007610ff357816 */ /* 0x000fe40000000035 */
[----:B------:R-:W-:Y:S01]  /*0f30*/  ISETP.GE.AND P1, PT, R22, UR16, PT ;  /* 0x0000001016007c0c */ /* 0x000fe2000bf26270 */
[----:B------:R-:W-:Y:S01]  /*0f40*/  IMAD.WIDE R22, R15, 0x2, R20 ;  /* 0x000000020f167825 */ /* 0x000fe200078e0214 */
[C---:B------:R-:W-:Y:S02]  /*0f50*/  LOP3.LUT R42, R2.reuse, 0xc, RZ, 0xfc, !PT ;  /* 0x0000000c022a7812 */ /* 0x040fe400078efcff */
[----:B------:R-:W-:-:S03]  /*0f60*/  LOP3.LUT R40, R2, 0x8, RZ, 0xfc, !PT ;  /* 0x0000000802287812 */ /* 0x000fc600078efcff */
[----:B------:R0:W2:Y:S01]  /*0f70*/  @!P0 LDG.E.U16 R53, desc[UR14][R22.64] ;  /* 0x0000000e16358981 */ /* 0x0000a2000c1e1500 */
[----:B------:R-:W-:Y:S01]  /*0f80*/  ISETP.GE.AND P0, PT, R42, UR16, PT ;  /* 0x000000102a007c0c */ /* 0x000fe2000bf06270 */
[----:B------:R-:W-:Y:S01]  /*0f90*/  IMAD.WIDE R44, R47, 0x2, R20 ;  /* 0x000000022f2c7825 */ /* 0x000fe200078e0214 */
[----:B------:R-:W-:Y:S02]  /*0fa0*/  PRMT R48, RZ, 0x7610, R48 ;  /* 0x00007610ff307816 */ /* 0x000fe40000000030 */
[----:B------:R-:W-:Y:S02]  /*0fb0*/  ISETP.GE.AND P2, PT, R40, UR16, PT ;  /* 0x0000001028007c0c */ /* 0x000fe4000bf46270 */
[----:B0-----:R-:W-:Y:S01]  /*0fc0*/  LOP3.LUT R22, R2, 0x10, RZ, 0xfc, !PT ;  /* 0x0000001002167812 */ /* 0x001fe200078efcff */
[----:B------:R-:W-:Y:S01]  /*0fd0*/  IMAD.WIDE R40, R18, 0x2, R20 ;  /* 0x0000000212287825 */ /* 0x000fe200078e0214 */
[----:B------:R-:W-:-:S05]  /*0fe0*/  PRMT R46, RZ, 0x7610, R46 ;  /* 0x00007610ff2e7816 */ /* 0x000fca000000002e */
[----:B------:R-:W3:Y:S01]  /*0ff0*/  @!P0 LDG.E.U16 R48, desc[UR14][R44.64] ;  /* 0x0000000e2c308981 */ /* 0x000ee2000c1e1500 */
[----:B------:R-:W-:Y:S01]  /*1000*/  ISETP.GE.AND P0, PT, R22, UR16, PT ;  /* 0x0000001016007c0c */ /* 0x000fe2000bf06270 */
[----:B------:R-:W-:Y:S01]  /*1010*/  IMAD.WIDE R42, R19, 0x2, R20 ;  /* 0x00000002132a7825 */ /* 0x000fe200078e0214 */
[----:B------:R-:W-:Y:S01]  /*1020*/  PRMT R57, RZ, 0x7610, R57 ;  /* 0x00007610ff397816 */ /* 0x000fe20000000039 */
[----:B------:R-:W4:Y:S01]  /*1030*/  @!P1 LDG.E.U16 R46, desc[UR14][R40.64] ;  /* 0x0000000e282e9981 */ /* 0x000f22000c1e1500 */
[----:B------:R-:W-:Y:S02]  /*1040*/  LOP3.LUT R22, R2, 0x14, RZ, 0xfc, !PT ;  /* 0x0000001402167812 */ /* 0x000fe400078efcff */
[----:B------:R-:W-:Y:S02]  /*1050*/  PRMT R59, RZ, 0x7610, R59 ;  /* 0x00007610ff3b7816 */ /* 0x000fe4000000003b */
[----:B------:R-:W-:Y:S01]  /*1060*/  ISETP.GE.AND P1, PT, R22, UR16, PT ;  /* 0x0000001016007c0c */ /* 0x000fe2000bf26270 */
[----:B------:R-:W-:Y:S01]  /*1070*/  IMAD.WIDE R22, R49, 0x2, R20 ;  /* 0x0000000231167825 */ /* 0x000fe200078e0214 */
[----:B------:R0:W5:Y:S04]  /*1080*/  @!P2 LDG.E.U16 R57, desc[UR14][R42.64] ;  /* 0x0000000e2a39a981 */ /* 0x000168000c1e1500 */
[----:B------:R1:W3:Y:S01]  /*1090*/  @!P0 LDG.E.U16 R59, desc[UR14][R22.64] ;  /* 0x0000000e163b8981 */ /* 0x0002e2000c1e1500 */
[----:B0-----:R-:W-:-:S04]  /*10a0*/  LOP3.LUT R42, R2, 0x18, RZ, 0xfc, !PT ;  /* 0x00000018022a7812 */ /* 0x001fc800078efcff */
[----:B------:R-:W-:Y:S01]  /*10b0*/  ISETP.GE.AND P0, PT, R42, UR16, PT ;  /* 0x000000102a007c0c */ /* 0x000fe2000bf06270 */
[----:B------:R-:W-:Y:S01]  /*10c0*/  IMAD.WIDE R42, R7, 0x2, R20 ;  /* 0x00000002072a7825 */ /* 0x000fe200078e0214 */
[----:B------:R-:W-:Y:S02]  /*10d0*/  PRMT R61, RZ, 0x7610, R61 ;  /* 0x00007610ff3d7816 */ /* 0x000fe4000000003d */
[----:B------:R-:W-:-:S09]  /*10e0*/  LOP3.LUT R44, R2, 0x1c, RZ, 0xfc, !PT ;  /* 0x0000001c022c7812 */ /* 0x000fd200078efcff */
[----:B------:R-:W4:Y:S01]  /*10f0*/  @!P0 LDG.E.U16 R61, desc[UR14][R42.64] ;  /* 0x0000000e2a3d8981 */ /* 0x000f22000c1e1500 */
[----:B------:R-:W-:Y:S01]  /*1100*/  ISETP.GE.AND P0, PT, R44, UR16, PT ;  /* 0x000000102c007c0c */ /* 0x000fe2000bf06270 */
[----:B------:R-:W-:Y:S01]  /*1110*/  IMAD.WIDE R40, R51, 0x2, R20 ;  /* 0x0000000233287825 */ /* 0x000fe200078e0214 */
[----:B------:R-:W-:Y:S02]  /*1120*/  PRMT R52, RZ, 0x7610, R52 ;  /* 0x00007610ff347816 */ /* 0x000fe40000000034 */
[----:B------:R-:W-:Y:S01]  /*1130*/  PRMT R54, RZ, 0x7610, R54 ;  /* 0x00007610ff367816 */ /* 0x000fe20000000036 */
[----:B-1----:R-:W-:-:S03]  /*1140*/  IMAD.WIDE R22, R8, 0x2, R20 ;  /* 0x0000000208167825 */ /* 0x002fc600078e0214 */
[----:B------:R0:W4:Y:S05]  /*1150*/  @!P1 LDG.E.U16 R52, desc[UR14][R40.64] ;  /* 0x0000000e28349981 */ /* 0x00012a000c1e1500 */
[----:B------:R1:W4:Y:S01]  /*1160*/  @!P0 LDG.E.U16 R54, desc[UR14][R22.64] ;  /* 0x0000000e16368981 */ /* 0x000322000c1e1500 */
[----:B------:R-:W-:Y:S01]  /*1170*/  BAR.SYNC.DEFER_BLOCKING 0x0 ;  /* 0x0000000000007b1d */ /* 0x000fe20000010000 */
[----:B0-----:R-:W-:-:S04]  /*1180*/  LOP3.LUT R40, R0, 0x1f, RZ, 0xc0, !PT ;  /* 0x0000001f00287812 */ /* 0x001fc800078ec0ff */
[----:B------:R-:W-:Y:S01]  /*1190*/  ISETP.GE.AND P0, PT, R40, UR16, PT ;  /* 0x0000001028007c0c */ /* 0x000fe2000bf06270 */
[--C-:B-1----:R-:W-:Y:S02]  /*11a0*/  IMAD.MOV.U32 R22, RZ, RZ, R50.reuse ;  /* 0x000000ffff167224 */ /* 0x102fe400078e0032 */
[----:B------:R-:W-:Y:S01]  /*11b0*/  IMAD.MOV.U32 R23, RZ, RZ, R55 ;  /* 0x000000ffff177224 */ /* 0x000fe200078e0037 */
[----:B------:R-:W-:Y:S01]  /*11c0*/  PRMT R50, RZ, 0x7610, R50 ;  /* 0x00007610ff327816 */ /* 0x000fe20000000032 */
[----:B------:R-:W-:Y:S01]  /*11d0*/  IMAD.WIDE R40, R9, 0x2, R22 ;  /* 0x0000000209287825 */ /* 0x000fe200078e0216 */
[----:B------:R-:W-:Y:S02]  /*11e0*/  PRMT R56, RZ, 0x7610, R56 ;  /* 0x00007610ff387816 */ /* 0x000fe40000000038 */
[----:B------:R-:W-:Y:S01]  /*11f0*/  PRMT R58, RZ, 0x7610, R58 ;  /* 0x00007610ff3a7816 */ /* 0x000fe2000000003a */
[----:B------:R-:W-:Y:S01]  /*1200*/  IMAD.WIDE R42, R10, 0x2, R22 ;  /* 0x000000020a2a7825 */ /* 0x000fe200078e0216 */
[----:B------:R-:W-:-:S03]  /*1210*/  PRMT R60, RZ, 0x7610, R60 ;  /* 0x00007610ff3c7816 */ /* 0x000fc6000000003c */
[--C-:B------:R-:W-:Y:S01]  /*1220*/  IMAD.WIDE R44, R11, 0x2, R22.reuse ;  /* 0x000000020b2c7825 */ /* 0x100fe200078e0216 */
[----:B------:R0:W4:Y:S04]  /*1230*/  @!P0 LDG.E.U16 R50, desc[UR14][R40.64] ;  /* 0x0000000e28328981 */ /* 0x000128000c1e1500 */
[----:B------:R-:W4:Y:S04]  /*1240*/  @!P0 LDG.E.U16 R56, desc[UR14][R42.64] ;  /* 0x0000000e2a388981 */ /* 0x000f28000c1e1500 */
[----:B------:R-:W4:Y:S01]  /*1250*/  @!P0 LDG.E.U16 R58, desc[UR14][R44.64] ;  /* 0x0000000e2c3a8981 */ /* 0x000f22000c1e1500 */
[----:B0-----:R-:W-:-:S05]  /*1260*/  IMAD.WIDE R40, R12, 0x2, R22 ;  /* 0x000000020c287825 */ /* 0x001fca00078e0216 */
[----:B------:R-:W4:Y:S01]  /*1270*/  @!P0 LDG.E.U16 R60, desc[UR14][R40.64] ;  /* 0x0000000e283c8981 */ /* 0x000f22000c1e1500 */
[----:B------:R-:W-:Y:S02]  /*1280*/  USHF.L.U32 UR4, UR17, 0x6, URZ ;  /* 0x0000000611047899 */ /* 0x000fe4000800063f */
[----:B------:R-:W-:Y:S02]  /*1290*/  USHF.L.U32 UR5, UR17, 0x4, URZ ;  /* 0x0000000411057899 */ /* 0x000fe4000800063f */
[----:B------:R-:W-:Y:S02]  /*12a0*/  ULOP3.LUT UR4, UR4, 0x100, URZ, 0xc0, !UPT ;  /* 0x0000010004047892 */ /* 0x000fe4000f8ec03f */
[----:B------:R-:W-:Y:S02]  /*12b0*/  ULOP3.LUT UR5, UR5, 0x80, URZ, 0xc0, !UPT ;  /* 0x0000008005057892 */ /* 0x000fe4000f8ec03f */
[----:B------:R-:W-:Y:S02]  /*12c0*/  ULEA.HI UR4, UR12, UR4, URZ, 0x1c ;  /* 0x000000040c047291 */ /* 0x000fe4000f8fe03f */
[----:B------:R-:W-:-:S02]  /*12d0*/  ULEA.HI UR5, UR18, UR5, URZ, 0x1c ;  /* 0x0000000512057291 */ /* 0x000fc4000f8fe03f */
[----:B------:R-:W-:Y:S02]  /*12e0*/  ULOP3.LUT UR4, UR4, 0x3fff, URZ, 0xc0, !UPT ;  /* 0x00003fff04047892 */ /* 0x000fe4000f8ec03f */
[----:B------:R-:W-:Y:S01]  /*12f0*/  ULOP3.LUT UR6, UR5, 0x3fff, URZ, 0xc0, !UPT ;  /* 0x00003fff05067892 */ /* 0x000fe2000f8ec03f */
[----:B------:R-:W-:Y:S02]  /*1300*/  UMOV UR7, 0x80000020 ;  /* 0x8000002000077882 */ /* 0x000fe40000000000 */
[----:B------:R-:W-:Y:S01]  /*1310*/  UMOV UR5, 0x40000040 ;  /* 0x4000004000057882 */ /* 0x000fe20000000000 */
[----:B------:R-:W-:Y:S01]  /*1320*/  UMOV UR8, 0x80 ;  /* 0x0000008000087882 */ /* 0x000fe20000000000 */
[----:B------:R-:W-:Y:S01]  /*1330*/  UMOV UR9, 0x40000040 ;  /* 0x4000004000097882 */ /* 0x000fe20000000000 */
[----:B------:R-:W-:Y:S01]  /*1340*/  UMOV UR10, 0xfffffffe ;  /* 0xfffffffe000a7882 */ /* 0x000fe20000000000 */
[----:B------:R-:W-:Y:S01]  /*1350*/  UMOV UR11, 0x7fffffdf ;  /* 0x7fffffdf000b7882 */ /* 0x000fe20000000000 */
[----:B------:R-:W-:Y:S01]  /*1360*/  VIADD R6, R6, 0xffffffff ;  /* 0xffffffff06067836 */ /* 0x000fe20000000000 */
[----:B--2---:R-:W-:Y:S04]  /*1370*/  STS.U16 [R16+UR12], R53 ;  /* 0x0000003510007988 */ /* 0x004fe8000800040c */
[----:B-----5:R-:W-:Y:S04]  /*1380*/  STS.U16 [R16+UR12+0x400], R57 ;  /* 0x0004003910007988 */ /* 0x020fe8000800040c */
[----:B---3--:R-:W-:Y:S04]  /*1390*/  STS.U16 [R16+UR12+0x800], R59 ;  /* 0x0008003b10007988 */ /* 0x008fe8000800040c */
[----:B----4-:R-:W-:Y:S04]  /*13a0*/  STS.U16 [R16+UR12+0xc00], R61 ;  /* 0x000c003d10007988 */ /* 0x010fe8000800040c */
[----:B------:R-:W-:Y:S04]  /*13b0*/  STS.U16 [R13+UR12+0x200], R46 ;  /* 0x0002002e0d007988 */ /* 0x000fe8000800040c */
[----:B------:R-:W-:Y:S04]  /*13c0*/  STS.U16 [R13+UR12+0x600], R48 ;  /* 0x000600300d007988 */ /* 0x000fe8000800040c */
[----:B------:R-:W-:Y:S04]  /*13d0*/  STS.U16 [R13+UR12+0xa00], R52 ;  /* 0x000a00340d007988 */ /* 0x000fe8000800040c */
[----:B------:R0:W-:Y:S04]  /*13e0*/  STS.U16 [R13+UR12+0xe00], R54 ;  /* 0x000e00360d007988 */ /* 0x0001e8000800040c */
[----:B------:R1:W-:Y:S04]  /*13f0*/  STS.U16 [R5+UR12+0x2000], R50 ;  /* 0x0020003205007988 */ /* 0x0003e8000800040c */
[----:B------:R2:W-:Y:S04]  /*1400*/  STS.U16 [R5+UR12+0x2400], R56 ;  /* 0x0024003805007988 */ /* 0x0005e8000800040c */
[----:B------:R2:W-:Y:S04]  /*1410*/  STS.U16 [R5+UR12+0x2800], R58 ;  /* 0x0028003a05007988 */ /* 0x0005e8000800040c */
[----:B------:R2:W-:Y:S01]  /*1420*/  STS.U16 [R5+UR12+0x2c00], R60 ;  /* 0x002c003c05007988 */ /* 0x0005e2000800040c */
[----:B------:R3:W-:Y:S06]  /*1430*/  MEMBAR.ALL.CTA ;  /* 0x0000000000007992 */ /* 0x0007ec0000008000 */
[----:B---3--:R-:W3:Y:S02]  /*1440*/  FENCE.VIEW.ASYNC.S ;  /* 0x00000000000073c6 */ /* 0x008ee40000000000 */
[----:B---3--:R-:W-:Y:S06]  /*1450*/  BAR.SYNC.DEFER_BLOCKING 0x0 ;  /* 0x0000000000007b1d */ /* 0x008fec0000010000 */
[----:B------:R-:W-:-:S06]  /*1460*/  WARPGROUP.ARRIVE ;  /* 0x00000000000079c5 */ /* 0x000fcc0000000000 */
[----:B------:R-:W-:Y:S01]  /*1470*/  HGMMA.64x32x16.F32 R24, gdesc[UR4].tnspA, R24 ;  /* 0x20600000041879f0 */ /* 0x000fe20008700818 */
[----:B------:R-:W-:Y:S01]  /*1480*/  UMOV UR5, URZ ;  /* 0x0000003f00057c82 */ /* 0x000fe20008000000 */
[----:B------:R-:W-:Y:S01]  /*1490*/  UMOV UR7, URZ ;  /* 0x0000003f00077c82 */ /* 0x000fe20008000000 */
[----:B------:R-:W-:Y:S02]  /*14a0*/  UIADD3.64 UR4, UR4, UR8, URZ ;  /* 0x0000000804047297 */ /* 0x000fe4000fffe03f */
[----:B------:R-:W-:Y:S01]  /*14b0*/  UIADD3.64 UR6, UR6, -UR10, URZ ;  /* 0x8000000a06067297 */ /* 0x000fe2000fffe03f */
[----:B------:R-:W-:-:S08]  /*14c0*/  ISETP.NE.U32.AND P0, PT, R6, RZ, PT ;  /* 0x000000ff0600720c */ /* 0x000fd00003f05070 */
[----:B------:R-:W-:Y:S01]  /*14d0*/  HGMMA.64x32x16.F32 R24, gdesc[UR4].tnspA, R24, gsb0 ;  /* 0x20600000041879f0 */ /* 0x000fe20008000818 */
[----:B0-----:R-:W-:Y:S01]  /*14e0*/  IMAD.WIDE R54, R14, 0x2, R22 ;  /* 0x000000020e367825 */ /* 0x001fe200078e0216 */
[----:B------:R-:W-:-:S03]  /*14f0*/  UIADD3 UR16, UR16, -0x20, URZ ;  /* 0xffffffe010107890 */ /* 0x000fc6000fffe03f */
[----:B------:R-:W-:-:S04]  /*1500*/  IMAD.WIDE R20, R17, 0x2, R20 ;  /* 0x0000000211147825 */ /* 0x000fc800078e0214 */
[----:B-1----:R-:W-:Y:S02]  /*1510*/  IMAD.MOV.U32 R50, RZ, RZ, R54 ;  /* 0x000000ffff327224 */ /* 0x002fe400078e0036 */
[----:B------:R-:W-:Y:S01]  /*1520*/  IMAD.MOV.U32 R41, RZ, RZ, R21 ;  /* 0x000000ffff297224 */ /* 0x000fe200078e0015 */
[----:B------:R-:W-:Y:S02]  /*1530*/  WARPGROUP.DEPBAR.LE gsb0, 0x0 ;  /* 0x00008000000079c5 */ /* 0x000fe40000010000 */
[----:B--2---:R-:W-:Y:S05]  /*1540*/  @P0 BRA `(.L_x_2) ;  /* 0xfffffff800680947 */ /* 0x004fea000383ffff */
[----:B------:R-:W-:Y:S02]  /*1550*/  F2FP.F16.F32.PACK_AB R10, R31, R27 ;  /* 0x0000001b1f0a723e */ /* 0x000fe400000000ff */
[----:B------:R-:W-:Y:S02]  /*1560*/  F2FP.F16.F32.PACK_AB R8, R29, R25 ;  /* 0x000000191d08723e */ /* 0x000fe400000000ff */
[----:B------:R-:W-:Y:S02]  /*1570*/  F2FP.F16.F32.PACK_AB R11, R39, R35 ;  /* 0x00000023270b723e */ /* 0x000fe400000000ff */
[----:B------:R-:W-:Y:S02]  /*1580*/  F2FP.F16.F32.PACK_AB R27, R38, R34 ;  /* 0x00000022261b723e */ /* 0x000fe400000000ff */
[----:B------:R-:W-:Y:S02]  /*1590*/  F2FP.F16.F32.PACK_AB R26, R30, R26 ;  /* 0x0000001a1e1a723e */ /* 0x000fe400000000ff */
[----:B------:R-:W-:-:S02]  /*15a0*/  F2FP.F16.F32.PACK_AB R9, R37, R33 ;  /* 0x000000212509723e */ /* 0x000fc400000000ff */
[----:B------:R-:W-:Y:S02]  /*15b0*/  F2FP.F16.F32.PACK_AB R25, R36, R32 ;  /* 0x000000202419723e */ /* 0x000fe400000000ff */
[----:B------:R-:W-:-:S07]  /*15c0*/  F2FP.F16.F32.PACK_AB R24, R28, R24 ;  /* 0x000000181c18723e */ /* 0x000fce00000000ff */
.L_x_1:
[C---:B------:R-:W-:Y:S01]  /*15d0*/  IMAD.SHL.U32 R5, R0.reuse, 0x4, RZ ;  /* 0x0000000400057824 */ /* 0x040fe200078e00ff */
[----:B------:R-:W-:Y:S01]  /*15e0*/  BAR.SYNC.DEFER_BLOCKING 0x0 ;  /* 0x0000000000007b1d */ /* 0x000fe20000010000 */
[----:B------:R-:W-:Y:S01]  /*15f0*/  SHF.R.S32.HI R12, RZ, 0x4, R0 ;  /* 0x00000004ff0c7819 */ /* 0x000fe20000011400 */
[C---:B------:R-:W-:Y:S02]  /*1600*/  IMAD.SHL.U32 R6, R0.reuse, 0x10, RZ ;  /* 0x0000001000067824 */ /* 0x040fe400078e00ff */
[----:B------:R-:W-:Y:S01]  /*1610*/  LOP3.LUT R5, R5, 0x3b8, RZ, 0xc0, !PT ;  /* 0x000003b805057812 */ /* 0x000fe200078ec0ff */
[----:B------:R-:W-:Y:S01]  /*1620*/  IMAD.SHL.U32 R13, R0, 0x8, RZ ;  /* 0x00000008000d7824 */ /* 0x000fe200078e00ff */
[----:B------:R-:W-:Y:S01]  /*1630*/  ULDC UR4, c[0x0][0x244] ;  /* 0x0000910000047ab9 */ /* 0x000fe20000000800 */
[----:B------:R-:W-:Y:S01]  /*1640*/  LOP3.LUT R6, R6, 0x30, RZ, 0xc0, !PT ;  /* 0x0000003006067812 */ /* 0x000fe200078ec0ff */
[----:B------:R-:W-:Y:S01]  /*1650*/  IMAD.U32 R29, RZ, RZ, UR13 ;  /* 0x0000000dff1d7e24 */ /* 0x000fe2000f8e00ff */
[----:B------:R-:W-:Y:S01]  /*1660*/  LOP3.LUT R7, R5, 0x40, R4, 0xf8, !PT ;  /* 0x0000004005077812 */ /* 0x000fe200078ef804 */
[----:B------:R-:W-:Y:S01]  /*1670*/  ULDC.64 UR6, c[0x0][0x228] ;  /* 0x00008a0000067ab9 */ /* 0x000fe20000000a00 */
[----:B------:R-:W-:-:S02]  /*1680*/  SGXT R4, R12, 0x1 ;  /* 0x000000010c04781a */ /* 0x000fc40000000200 */
[----:B------:R-:W-:Y:S02]  /*1690*/  LOP3.LUT R5, R0, 0x100, RZ, 0xc0, !PT ;  /* 0x0000010000057812 */ /* 0x000fe400078ec0ff */
[----:B------:R-:W-:Y:S02]  /*16a0*/  LOP3.LUT R4, R7, 0x1040, R4, 0x78, !PT ;  /* 0x0000104007047812 */ /* 0x000fe400078e7804 */
[----:B------:R-:W-:Y:S02]  /*16b0*/  LOP3.LUT R15, R6, 0x780, R13, 0xf8, !PT ;  /* 0x00000780060f7812 */ /* 0x000fe400078ef80d */
[----:B------:R-:W-:Y:S01]  /*16c0*/  SHF.R.S32.HI R6, RZ, 0x2, R0 ;  /* 0x00000002ff067819 */ /* 0x000fe20000011400 */
[----:B------:R-:W-:Y:S01]  /*16d0*/  IMAD R13, R5, 0x8, R4 ;  /* 0x00000008050d7824 */ /* 0x000fe200078e0204 */
[----:B------:R-:W-:Y:S02]  /*16e0*/  SHF.R.S32.HI R12, RZ, 0x3, R0 ;  /* 0x00000003ff0c7819 */ /* 0x000fe40000011400 */
[----:B------:R-:W-:-:S02]  /*16f0*/  SGXT R0, R6, 0x1 ;  /* 0x000000010600781a */ /* 0x000fc40000000200 */
[----:B------:R-:W-:Y:S01]  /*1700*/  LOP3.LUT R14, R13, 0x8, RZ, 0x3c, !PT ;  /* 0x000000080d0e7812 */ /* 0x000fe200078e3cff */
[----:B------:R-:W-:Y:S01]  /*1710*/  STS.64 [R13+UR12], R24 ;  /* 0x000000180d007988 */ /* 0x000fe20008000a0c */
[----:B------:R-:W-:Y:S02]  /*1720*/  SHF.R.U32.HI R7, RZ, 0x2, R5 ;  /* 0x00000002ff077819 */ /* 0x000fe40000011605 */
[----:B------:R-:W-:Y:S01]  /*1730*/  SGXT R6, R12, 0x1 ;  /* 0x000000010c06781a */ /* 0x000fe20000000200 */
[----:B------:R0:W-:Y:S01]  /*1740*/  STS.64 [R13+UR12+0x400], R8 ;  /* 0x000400080d007988 */ /* 0x0001e20008000a0c */
[----:B------:R-:W-:Y:S01]  /*1750*/  LOP3.LUT R0, R7, 0x1040, R0, 0x78, !PT ;  /* 0x0000104007007812 */ /* 0x000fe200078e7800 */
[----:B------:R-:W-:Y:S01]  /*1760*/  IMAD R12, R3, UR4, RZ ;  /* 0x00000004030c7c24 */ /* 0x000fe2000f8e02ff */
[----:B------:R-:W-:Y:S01]  /*1770*/  LOP3.LUT R15, R15, 0x2008, R6, 0xf8, !PT ;  /* 0x000020080f0f7812 */ /* 0x000fe200078ef806 */
[----:B------:R-:W-:Y:S01]  /*1780*/  STS.64 [R14+UR12+0x2000], R26 ;  /* 0x0020001a0e007988 */ /* 0x000fe20008000a0c */
[----:B------:R-:W-:Y:S01]  /*1790*/  ULDC.64 UR4, c[0x0][0x220] ;  /* 0x0000880000047ab9 */ /* 0x000fe20000000a00 */
[----:B------:R-:W-:-:S02]  /*17a0*/  ISETP.GE.AND P0, PT, R3, UR6, PT ;  /* 0x0000000603007c0c */ /* 0x000fc4000bf06270 */
[----:B------:R1:W-:Y:S01]  /*17b0*/  STS.64 [R14+UR12+0x2400], R10 ;  /* 0x0024000a0e007988 */ /* 0x0003e20008000a0c */
[----:B------:R-:W-:Y:S02]  /*17c0*/  LOP3.LUT R20, R15, R0, RZ, 0xfc, !PT ;  /* 0x000000000f147212 */ /* 0x000fe400078efcff */
[----:B------:R-:W2:Y:S08]  /*17d0*/  LDC R0, c[0x0][0x248] ;  /* 0x00009200ff007b82 */ /* 0x000eb00000000800 */
[----:B------:R-:W-:Y:S01]  /*17e0*/  BAR.SYNC.DEFER_BLOCKING 0x0 ;  /* 0x0000000000007b1d */ /* 0x000fe20000010000 */
[----:B------:R-:W-:-:S02]  /*17f0*/  LOP3.LUT R28, R20, 0x8, RZ, 0x3c, !PT ;  /* 0x00000008141c7812 */ /* 0x000fc400078e3cff */
[C---:B0-----:R-:W-:Y:S02]  /*1800*/  LEA R8, P1, R12.reuse, UR4, 0x1 ;  /* 0x000000040c087c11 */ /* 0x041fe4000f8208ff */
[C-C-:B------:R-:W-:Y:S02]  /*1810*/  LOP3.LUT R13, R29.reuse, 0x4, R2.reuse, 0xfe, !PT ;  /* 0x000000041d0d7812 */ /* 0x140fe400078efe02 */
[----:B------:R-:W-:Y:S02]  /*1820*/  LEA.HI.X.SX32 R3, R12, UR5, 0x1, P1 ;  /* 0x000000050c037c11 */ /* 0x000fe400088f0eff */
[----:B-1----:R-:W-:Y:S02]  /*1830*/  LOP3.LUT R11, R2, UR13, RZ, 0xfc, !PT ;  /* 0x0000000d020b7c12 */ /* 0x002fe4000f8efcff */
[----:B------:R-:W-:Y:S02]  /*1840*/  LOP3.LUT R12, R29, 0x38, R2, 0xfe, !PT ;  /* 0x000000381d0c7812 */ /* 0x000fe400078efe02 */
[----:B------:R-:W-:-:S02]  /*1850*/  ISETP.LT.AND P4, PT, R11, UR7, !P0 ;  /* 0x000000070b007c0c */ /* 0x000fc4000c781270 */
[----:B------:R-:W-:Y:S02]  /*1860*/  ISETP.LT.AND P5, PT, R13, UR7, !P0 ;  /* 0x000000070d007c0c */ /* 0x000fe4000c7a1270 */
[----:B------:R-:W-:Y:S02]  /*1870*/  ISETP.LT.AND P1, PT, R12, UR7, !P0 ;  /* 0x000000070c007c0c */ /* 0x000fe4000c721270 */
[C-C-:B------:R-:W-:Y:S02]  /*1880*/  LOP3.LUT R9, R29.reuse, 0x34, R2.reuse, 0xfe, !PT ;  /* 0x000000341d097812 */ /* 0x140fe400078efe02 */
[--C-:B------:R-:W-:Y:S01]  /*1890*/  LOP3.LUT R14, R29, 0x30, R2.reuse, 0xfe, !PT ;  /* 0x000000301d0e7812 */ /* 0x100fe200078efe02 */
[-C--:B--2---:R-:W-:Y:S01]  /*18a0*/  IMAD R27, R11, R0.reuse, RZ ;  /* 0x000000000b1b7224 */ /* 0x084fe200078e02ff */
[----:B------:R-:W0:Y:S01]  /*18b0*/  LDS.64 R6, [R20+UR12] ;  /* 0x0000000c14067984 */ /* 0x000e220008000a00 */
[----:B------:R-:W-:Y:S01]  /*18c0*/  IMAD R15, R13, R0, RZ ;  /* 0x000000000d0f7224 */ /* 0x000fe200078e02ff */
[----:B------:R-:W-:-:S02]  /*18d0*/  LOP3.LUT R13, R29, 0x8, R2, 0xfe, !PT ;  /* 0x000000081d0d7812 */ /* 0x000fc400078efe02 */
[----:B------:R-:W1:Y:S01]  /*18e0*/  LDS.64 R4, [R28+UR12] ;  /* 0x0000000c1c047984 */ /* 0x000e620008000a00 */
[----:B------:R-:W-:Y:S02]  /*18f0*/  LEA R10, P2, R27, R8, 0x1 ;  /* 0x000000081b0a7211 */ /* 0x000fe400078408ff */
[C-C-:B------:R-:W-:Y:S02]  /*1900*/  LOP3.LUT R30, R29.reuse, 0x2c, R2.reuse, 0xfe, !PT ;  /* 0x0000002c1d1e7812 */ /* 0x140fe400078efe02 */
[C-C-:B------:R-:W-:Y:S02]  /*1910*/  LOP3.LUT R26, R29.reuse, 0x28, R2.reuse, 0xfe, !PT ;  /* 0x000000281d1a7812 */ /* 0x140fe400078efe02 */
[C-C-:B------:R-:W-:Y:S02]  /*1920*/  LOP3.LUT R31, R29.reuse, 0x24, R2.reuse, 0xfe, !PT ;  /* 0x000000241d1f7812 */ /* 0x140fe400078efe02 */
[C-C-:B------:R-:W-:Y:S02]  /*1930*/  LOP3.LUT R32, R29.reuse, 0x20, R2.reuse, 0xfe, !PT ;  /* 0x000000201d207812 */ /* 0x140fe400078efe02 */
[----:B------:R-:W-:-:S02]  /*1940*/  LOP3.LUT R22, R29, 0x3c, R2, 0xfe, !PT ;  /* 0x0000003c1d167812 */ /* 0x000fc400078efe02 */
[C-C-:B------:R-:W-:Y:S02]  /*1950*/  LOP3.LUT R21, R29.reuse, 0x1c, R2.reuse, 0xfe, !PT ;  /* 0x0000001c1d157812 */ /* 0x140fe400078efe02 */
[C-C-:B------:R-:W-:Y:S02]  /*1960*/  LOP3.LUT R23, R29.reuse, 0x18, R2.reuse, 0xfe, !PT ;  /* 0x000000181d177812 */ /* 0x140fe400078efe02 */
[C-C-:B------:R-:W-:Y:S02]  /*1970*/  LOP3.LUT R19, R29.reuse, 0x14, R2.reuse, 0xfe, !PT ;  /* 0x000000141d137812 */ /* 0x140fe400078efe02 */
[C-C-:B------:R-:W-:Y:S02]  /*1980*/  LOP3.LUT R17, R29.reuse, 0x10, R2.reuse, 0xfe, !PT ;  /* 0x000000101d117812 */ /* 0x140fe400078efe02 */
[----:B------:R-:W-:Y:S01]  /*1990*/  LOP3.LUT R25, R29, 0xc, R2, 0xfe, !PT ;  /* 0x0000000c1d197812 */ /* 0x000fe200078efe02 */
[----:B------:R-:W-:Y:S01]  /*19a0*/  IMAD R2, R13, R0, RZ ;  /* 0x000000000d027224 */ /* 0x000fe200078e02ff */
[----:B------:R-:W-:-:S02]  /*19b0*/  LEA R12, P3, R15, R8, 0x1 ;  /* 0x000000080f0c7211 */ /* 0x000fc400078608ff */
[-C--:B------:R-:W-:Y:S01]  /*19c0*/  LEA.HI.X.SX32 R11, R27, R3.reuse, 0x1, P2 ;  /* 0x000000031b0b7211 */ /* 0x080fe200010f0eff */
[----:B------:R-:W-:Y:S01]  /*19d0*/  IMAD R27, R0, 0x20, R27 ;  /* 0x00000020001b7824 */ /* 0x000fe200078e021b */
[----:B------:R-:W-:Y:S02]  /*19e0*/  ISETP.LT.AND P2, PT, R13, UR7, !P0 ;  /* 0x000000070d007c0c */ /* 0x000fe4000c741270 */
[-C--:B------:R-:W-:Y:S02]  /*19f0*/  LEA.HI.X.SX32 R13, R15, R3.reuse, 0x1, P3 ;  /* 0x000000030f0d7211 */ /* 0x080fe400018f0eff */
[----:B------:R-:W-:Y:S01]  /*1a00*/  ISETP.LT.AND P3, PT, R14, UR7, !P0 ;  /* 0x000000070e007c0c */ /* 0x000fe2000c761270 */
[----:B0-----:R0:W-:Y:S01]  /*1a10*/  @P4 STG.E.U16 desc[UR14][R10.64], R6 ;  /* 0x000000060a004986 */ /* 0x0011e2000c10150e */
[----:B------:R-:W-:Y:S02]  /*1a20*/  LEA R14, P4, R2, R8, 0x1 ;  /* 0x00000008020e7211 */ /* 0x000fe400078808ff */
[----:B------:R-:W-:Y:S01]  /*1a30*/  PRMT R24, R6, 0x7632, R24 ;  /* 0x0000763206187816 */ /* 0x000fe20000000018 */
[----:B-1----:R1:W-:Y:S01]  /*1a40*/  @P5 STG.E.U16 desc[UR14][R12.64], R4 ;  /* 0x000000040c005986 */ /* 0x0023e2000c10150e */
[----:B------:R-:W-:Y:S01]  /*1a50*/  LEA.HI.X.SX32 R15, R2, R3, 0x1, P4 ;  /* 0x00000003020f7211 */ /* 0x000fe200020f0eff */
[-C--:B------:R-:W-:Y:S01]  /*1a60*/  IMAD R2, R17, R0.reuse, RZ ;  /* 0x0000000011027224 */ /* 0x080fe200078e02ff */
[C---:B------:R-:W-:Y:S01]  /*1a70*/  ISETP.LT.AND P4, PT, R25.reuse, UR7, !P0 ;  /* 0x0000000719007c0c */ /* 0x040fe2000c781270 */
[----:B------:R-:W-:Y:S01]  /*1a80*/  IMAD R25, R25, R0, RZ ;  /* 0x0000000019197224 */ /* 0x000fe200078e02ff */
[----:B------:R-:W2:Y:S01]  /*1a90*/  LDS.64 R10, [R20+UR12+0x800] ;  /* 0x0008000c140a7984 */ /* 0x000ea20008000a00 */
[----:B------:R-:W-:-:S02]  /*1aa0*/  ISETP.LT.AND P5, PT, R17, UR7, !P0 ;  /* 0x0000000711007c0c */ /* 0x000fc4000c7a1270 */
[----:B0-----:R-:W-:Y:S01]  /*1ab0*/  PRMT R6, R4, 0x7632, R6 ;  /* 0x0000763204067816 */ /* 0x001fe20000000006 */
[----:B------:R-:W0:Y:S01]  /*1ac0*/  LDS.64 R12, [R28+UR12+0x800] ;  /* 0x0008000c1c0c7984 */ /* 0x000e220008000a00 */
[----:B------:R-:W-:Y:S01]  /*1ad0*/  LEA R18, P6, R2, R8, 0x1 ;  /* 0x0000000802127211 */ /* 0x000fe200078c08ff */
[----:B-1----:R-:W-:Y:S02]  /*1ae0*/  IMAD R4, R19, R0, RZ ;  /* 0x0000000013047224 */ /* 0x002fe400078e02ff */
[----:B------:R1:W-:Y:S01]  /*1af0*/  @P2 STG.E.U16 desc[UR14][R14.64], R24 ;  /* 0x000000180e002986 */ /* 0x0003e2000c10150e */
[----:B------:R-:W-:-:S04]  /*1b00*/  LEA R16, P2, R25, R8, 0x1 ;  /* 0x0000000819107211 */ /* 0x000fc800078408ff */
[-C--:B------:R-:W-:Y:S02]  /*1b10*/  LEA.HI.X.SX32 R17, R25, R3.reuse, 0x1, P2 ;  /* 0x0000000319117211 */ /* 0x080fe400010f0eff */
[----:B------:R-:W-:Y:S02]  /*1b20*/  ISETP.LT.AND P2, PT, R19, UR7, !P0 ;  /* 0x0000000713007c0c */ /* 0x000fe4000c741270 */
[----:B------:R-:W-:Y:S01]  /*1b30*/  LEA.HI.X.SX32 R19, R2, R3, 0x1, P6 ;  /* 0x0000000302137211 */ /* 0x000fe200030f0eff */
[----:B------:R3:W-:Y:S01]  /*1b40*/  @P4 STG.E.U16 desc[UR14][R16.64], R6 ;  /* 0x0000000610004986 */ /* 0x0007e2000c10150e */
[C---:B------:R-:W-:Y:S01]  /*1b50*/  IMAD R2, R23.reuse, R0, RZ ;  /* 0x0000000017027224 */ /* 0x040fe200078e02ff */
[----:B------:R-:W-:Y:S02]  /*1b60*/  ISETP.LT.AND P6, PT, R23, UR7, !P0 ;  /* 0x0000000717007c0c */ /* 0x000fe4000c7c1270 */
[-C--:B-1----:R-:W-:Y:S01]  /*1b70*/  LEA R14, P4, R4, R8.reuse, 0x1 ;  /* 0x00000008040e7211 */ /* 0x082fe200078808ff */
[----:B------:R1:W-:Y:S01]  /*1b80*/  @P5 STG.E.U16 desc[UR14][R18.64], R7 ;  /* 0x0000000712005986 */ /* 0x0003e2000c10150e */
[----:B------:R-:W-:-:S02]  /*1b90*/  LEA R20, P5, R2, R8, 0x1 ;  /* 0x0000000802147211 */ /* 0x000fc400078a08ff */
[-C--:B------:R-:W-:Y:S01]  /*1ba0*/  LEA.HI.X.SX32 R15, R4, R3.reuse, 0x1, P4 ;  /* 0x00000003040f7211 */ /* 0x080fe200020f0eff */
[C---:B------:R-:W-:Y:S01]  /*1bb0*/  IMAD R4, R21.reuse, R0, RZ ;  /* 0x0000000015047224 */ /* 0x040fe200078e02ff */
[----:B------:R-:W-:Y:S02]  /*1bc0*/  ISETP.LT.AND P4, PT, R21, UR7, !P0 ;  /* 0x0000000715007c0c */ /* 0x000fe4000c781270 */
[----:B---3--:R-:W-:Y:S01]  /*1bd0*/  PRMT R17, R7, 0x7632, R17 ;  /* 0x0000763207117816 */ /* 0x008fe20000000011 */
[----:B------:R3:W-:Y:S01]  /*1be0*/  @P2 STG.E.U16 desc[UR14][R14.64], R5 ;  /* 0x000000050e002986 */ /* 0x0007e2000c10150e */
[----:B------:R-:W-:Y:S02]  /*1bf0*/  LEA.HI.X.SX32 R21, R2, R3, 0x1, P5 ;  /* 0x0000000302157211 */ /* 0x000fe400028f0eff */
[-C--:B------:R-:W-:Y:S01]  /*1c00*/  LEA R16, P2, R4, R8.reuse, 0x1 ;  /* 0x0000000804107211 */ /* 0x080fe200078408ff */
[----:B-1----:R-:W-:Y:S01]  /*1c10*/  IMAD R19, R0, 0x4, R27 ;  /* 0x0000000400137824 */ /* 0x002fe200078e021b */
[----:B------:R-:W-:Y:S01]  /*1c20*/  ISETP.LT.AND P5, PT, R32, UR7, !P0 ;  /* 0x0000000720007c0c */ /* 0x000fe2000c7a1270 */
[----:B------:R1:W-:Y:S01]  /*1c30*/  @P6 STG.E.U16 desc[UR14][R20.64], R17 ;  /* 0x0000001114006986 */ /* 0x0003e2000c10150e */
[----:B------:R-:W-:-:S02]  /*1c40*/  LEA R6, P6, R27, R8, 0x1 ;  /* 0x000000081b067211 */ /* 0x000fc400078c08ff */
[----:B------:R-:W-:Y:S02]  /*1c50*/  PRMT R2, R5, 0x7632, R2 ;  /* 0x0000763205027816 */ /* 0x000fe40000000002 */
[-C--:B------:R-:W-:Y:S01]  /*1c60*/  LEA.HI.X.SX32 R7, R27, R3.reuse, 0x1, P6 ;  /* 0x000000031b077211 */ /* 0x080fe200030f0eff */
[----:B---3--:R-:W-:Y:S01]  /*1c70*/  IMAD R15, R0, 0x4, R19 ;  /* 0x00000004000f7824 */ /* 0x008fe200078e0213 */
[----:B-1----:R-:W-:-:S03]  /*1c80*/  LEA.HI.X.SX32 R17, R4, R3, 0x1, P2 ;  /* 0x0000000304117211 */ /* 0x002fc600010f0eff */
[----:B------:R-:W-:Y:S01]  /*1c90*/  IMAD R21, R0, 0x4, R15 ;  /* 0x0000000400157824 */ /* 0x000fe200078e020f */
[----:B------:R-:W-:Y:S02]  /*1ca0*/  ISETP.LT.AND P2, PT, R31, UR7, !P0 ;  /* 0x000000071f007c0c */ /* 0x000fe4000c741270 */
[CC--:B------:R-:W-:Y:S01]  /*1cb0*/  LEA R4, P6, R19.reuse, R8.reuse, 0x1 ;  /* 0x0000000813047211 */ /* 0x0c0fe200078c08ff */
[----:B------:R1:W-:Y:S01]  /*1cc0*/  @P4 STG.E.U16 desc[UR14][R16.64], R2 ;  /* 0x0000000210004986 */ /* 0x0003e2000c10150e */
[----:B------:R-:W-:Y:S02]  /*1cd0*/  ISETP.LT.AND P4, PT, R30, UR7, !P0 ;  /* 0x000000071e007c0c */ /* 0x000fe4000c781270 */
[----:B------:R-:W-:Y:S01]  /*1ce0*/  LEA.HI.X.SX32 R5, R19, R3, 0x1, P6 ;  /* 0x0000000313057211 */ /* 0x000fe200030f0eff */
[----:B------:R-:W-:Y:S01]  /*1cf0*/  IMAD R19, R0, 0x4, R21 ;  /* 0x0000000400137824 */ /* 0x000fe200078e0215 */
[----:B--2---:R2:W-:Y:S01]  /*1d00*/  @P5 STG.E.U16 desc[UR14][R6.64], R10 ;  /* 0x0000000a06005986 */ /* 0x0045e2000c10150e */
[----:B------:R-:W-:-:S02]  /*1d10*/  LEA R14, P6, R15, R8, 0x1 ;  /* 0x000000080f0e7211 */ /* 0x000fc400078c08ff */
[----:B------:R-:W-:Y:S01]  /*1d20*/  IMAD R23, R0, 0x4, R19 ;  /* 0x0000000400177824 */ /* 0x000fe200078e0213 */
[----:B------:R-:W-:Y:S01]  /*1d30*/  ISETP.LT.AND P5, PT, R26, UR7, !P0 ;  /* 0x000000071a007c0c */ /* 0x000fe2000c7a1270 */
[----:B0-----:R0:W-:Y:S01]  /*1d40*/  @P2 STG.E.U16 desc[UR14][R4.64], R12 ;  /* 0x0000000c04002986 */ /* 0x0011e2000c10150e */
[-C--:B------:R-:W-:Y:S01]  /*1d50*/  LEA.HI.X.SX32 R15, R15, R3.reuse, 0x1, P6 ;  /* 0x000000030f0f7211 */ /* 0x080fe200030f0eff */
[C---:B------:R-:W-:Y:S01]  /*1d60*/  IMAD R25, R0.reuse, 0x4, R23 ;  /* 0x0000000400197824 */ /* 0x040fe200078e0217 */
[-C--:B-1----:R-:W-:Y:S02]  /*1d70*/  LEA R16, P2, R21, R8.reuse, 0x1 ;  /* 0x0000000815107211 */ /* 0x082fe400078408ff */
[-C--:B------:R-:W-:Y:S01]  /*1d80*/  LEA R18, P6, R19, R8.reuse, 0x1 ;  /* 0x0000000813127211 */ /* 0x080fe200078c08ff */
[----:B------:R-:W-:Y:S01]  /*1d90*/  IMAD R0, R0, 0x4, R25 ;  /* 0x0000000400007824 */ /* 0x000fe200078e0219 */
[----:B------:R-:W-:Y:S02]  /*1da0*/  LEA.HI.X.SX32 R17, R21, R3, 0x1, P2 ;  /* 0x0000000315117211 */ /* 0x000fe400010f0eff */
[----:B--2---:R-:W-:-:S02]  /*1db0*/  LEA R6, P2, R23, R8, 0x1 ;  /* 0x0000000817067211 */ /* 0x004fc400078408ff */
[-C--:B------:R-:W-:Y:S02]  /*1dc0*/  LEA.HI.X.SX32 R19, R19, R3.reuse, 0x1, P6 ;  /* 0x0000000313137211 */ /* 0x080fe400030f0eff */
[----:B------:R-:W-:Y:S02]  /*1dd0*/  LEA R20, P6, R25, R8, 0x1 ;  /* 0x0000000819147211 */ /* 0x000fe400078c08ff */
[-C--:B------:R-:W-:Y:S02]  /*1de0*/  LEA.HI.X.SX32 R7, R23, R3.reuse, 0x1, P2 ;  /* 0x0000000317077211 */ /* 0x080fe400010f0eff */
[----:B------:R-:W-:Y:S02]  /*1df0*/  ISETP.LT.AND P2, PT, R9, UR7, !P0 ;  /* 0x0000000709007c0c */ /* 0x000fe4000c741270 */
[----:B------:R-:W-:Y:S02]  /*1e00*/  ISETP.LT.AND P0, PT, R22, UR7, !P0 ;  /* 0x0000000716007c0c */ /* 0x000fe4000c701270 */
[----:B------:R-:W-:-:S02]  /*1e10*/  LEA.HI.X.SX32 R21, R25, R3, 0x1, P6 ;  /* 0x0000000319157211 */ /* 0x000fc400030f0eff */
[----:B------:R-:W-:Y:S02]  /*1e20*/  LEA R8, P6, R0, R8, 0x1 ;  /* 0x0000000800087211 */ /* 0x000fe400078c08ff */
[----:B------:R-:W-:Y:S02]  /*1e30*/  PRMT R10, R10, 0x7632, R10 ;  /* 0x000076320a0a7816 */ /* 0x000fe4000000000a */
[----:B0-----:R-:W-:Y:S02]  /*1e40*/  PRMT R12, R12, 0x7632, R12 ;  /* 0x000076320c0c7816 */ /* 0x001fe4000000000c */
[----:B------:R-:W-:Y:S01]  /*1e50*/  LEA.HI.X.SX32 R9, R0, R3, 0x1, P6 ;  /* 0x0000000300097211 */ /* 0x000fe200030f0eff */
[----:B------:R0:W-:Y:S01]  /*1e60*/  @P5 STG.E.U16 desc[UR14][R14.64], R10 ;  /* 0x0000000a0e005986 */ /* 0x0001e2000c10150e */
[----:B------:R-:W-:-:S03]  /*1e70*/  PRMT R0, R11, 0x7632, R0 ;  /* 0x000076320b007816 */ /* 0x000fc60000000000 */
[----:B------:R0:W-:Y:S04]  /*1e80*/  @P4 STG.E.U16 desc[UR14][R16.64], R12 ;  /* 0x0000000c10004986 */ /* 0x0001e8000c10150e */
[----:B------:R0:W-:Y:S04]  /*1e90*/  @P3 STG.E.U16 desc[UR14][R18.64], R11 ;  /* 0x0000000b12003986 */ /* 0x0001e8000c10150e */
[----:B------:R0:W-:Y:S04]  /*1ea0*/  @P2 STG.E.U16 desc[UR14][R6.64], R13 ;  /* 0x0000000d06002986 */ /* 0x0001e8000c10150e */
[----:B------:R0:W-:Y:S01]  /*1eb0*/  @P1 STG.E.U16 desc[UR14][R20.64], R0 ;  /* 0x0000000014001986 */ /* 0x0001e2000c10150e */
[----:B------:R-:W-:Y:S05]  /*1ec0*/  @!P0 EXIT ;  /* 0x000000000000894d */ /* 0x000fea0003800000 */
[----:B------:R-:W-:-:S05]  /*1ed0*/  PRMT R4, R13, 0x7632, R4 ;  /* 0x000076320d047816 */ /* 0x000fca0000000004 */
[----:B------:R-:W-:Y:S01]  /*1ee0*/  STG.E.U16 desc[UR14][R8.64], R4 ;  /* 0x0000000408007986 */ /* 0x000fe2000c10150e */
[----:B------:R-:W-:Y:S05]  /*1ef0*/  EXIT ;  /* 0x000000000000794d */ /* 0x000fea0003800000 */
.L_x_3:
[----:B------:R-:W-:-:S00]  /*1f00*/  BRA `(.L_x_3) ;  /* 0xfffffffc00fc7947 */ /* 0x000fc0000383ffff */
[----:B------:R-:W-:-:S00]  /*1f10*/  NOP ;  /* 0x0000000000007918 */ /* 0x000fc00000000000 */
        /* <DEDUP_REMOVED lines=14> */
.L_x_4:


//--------------------- .nv.shared.matmul_kernel  --------------------------
	.section	.nv.shared.matmul_kernel,"aw",@nobits
	.sectionflags	@""
	.align	16
	.zero		1024


//--------------------- .nv.shared.reserved.0     --------------------------
	.section	.nv.shared.reserved.0,"aw",@nobits
	.weak		__nv_reservedSMEM_offset_0_alias
	.size		__nv_reservedSMEM_offset_0_alias, 0, 0
	.other		__nv_reservedSMEM_offset_0_alias,@"STO_CUDA_RESERVED_SHARED STV_DEFAULT"
__nv_reservedSMEM_offset_0_alias:
	.zero		0


//--------------------- .nv.constant0.matmul_kernel --------------------------
	.section	.nv.constant0.matmul_kernel,"a",@progbits
	.sectionflags	@""
	.align	4
.nv.constant0.matmul_kernel:
	.zero		608


//--------------------- SYMBOLS --------------------------

	.type		.nv.reservedSmem.offset0,@object
	.size		.nv.reservedSmem.offset0,0x4
